//
// Generated by NVIDIA NVVM Compiler
//
// Compiler Build ID: CL-36424714
// Cuda compilation tools, release 13.0, V13.0.88
// Based on NVVM 20.0.0
//

.version 9.0
.target sm_100
.address_size 64

	// .globl	_Z14matrixMulTiledPfS_S_i
// _ZZ14matrixMulTiledPfS_S_iE1A has been demoted
// _ZZ14matrixMulTiledPfS_S_iE1B has been demoted

.visible .entry _Z14matrixMulTiledPfS_S_i(
	.param .u64 .ptr .align 1 _Z14matrixMulTiledPfS_S_i_param_0,
	.param .u64 .ptr .align 1 _Z14matrixMulTiledPfS_S_i_param_1,
	.param .u64 .ptr .align 1 _Z14matrixMulTiledPfS_S_i_param_2,
	.param .u32 _Z14matrixMulTiledPfS_S_i_param_3
)
{
	.reg .pred 	%p<11>;
	.reg .b32 	%r<162>;
	.reg .b32 	%f<7>;
	.reg .b64 	%rd<13>;
	// demoted variable
	.shared .align 4 .b8 _ZZ14matrixMulTiledPfS_S_iE1A[4096];
	// demoted variable
	.shared .align 4 .b8 _ZZ14matrixMulTiledPfS_S_iE1B[4096];
	ld.param.u64 	%rd3, [_Z14matrixMulTiledPfS_S_i_param_0];
	ld.param.u64 	%rd4, [_Z14matrixMulTiledPfS_S_i_param_1];
	ld.param.u64 	%rd5, [_Z14matrixMulTiledPfS_S_i_param_2];
	ld.param.u32 	%r44, [_Z14matrixMulTiledPfS_S_i_param_3];
	mov.u32 	%r1, %ntid.x;
	mov.u32 	%r45, %ctaid.y;
	mov.u32 	%r2, %tid.y;
	mad.lo.s32 	%r3, %r45, %r1, %r2;
	mov.u32 	%r46, %ctaid.x;
	mov.u32 	%r4, %tid.x;
	mad.lo.s32 	%r5, %r46, %r1, %r4;
	div.s32 	%r6, %r44, %r1;
	setp.lt.s32 	%p1, %r6, 1;
	mov.f32 	%f6, 0f00000000;
	@%p1 bra 	$L__BB0_15;
	mad.lo.s32 	%r7, %r44, %r3, %r4;
	mul.lo.s32 	%r8, %r2, %r1;
	add.s32 	%r48, %r8, %r4;
	shl.b32 	%r49, %r48, 2;
	mov.u32 	%r50, _ZZ14matrixMulTiledPfS_S_iE1A;
	add.s32 	%r9, %r50, %r49;
	mov.u32 	%r51, _ZZ14matrixMulTiledPfS_S_iE1B;
	add.s32 	%r10, %r51, %r49;
	and.b32  	%r11, %r1, 7;
	and.b32  	%r12, %r1, 2040;
	shl.b32 	%r52, %r4, 2;
	add.s32 	%r13, %r51, %r52;
	shl.b32 	%r14, %r1, 5;
	shl.b32 	%r53, %r8, 2;
	add.s32 	%r54, %r53, %r50;
	add.s32 	%r15, %r54, 16;
	shl.b32 	%r16, %r1, 2;
	cvta.to.global.u64 	%rd1, %rd3;
	cvta.to.global.u64 	%rd2, %rd4;
	mov.b32 	%r146, 0;
	mov.u32 	%r161, %r146;
$L__BB0_2:
	setp.lt.u32 	%p2, %r1, 8;
	mul.lo.s32 	%r57, %r146, %r1;
	add.s32 	%r58, %r7, %r57;
	mul.wide.u32 	%rd6, %r58, 4;
	add.s64 	%rd7, %rd1, %rd6;
	ld.global.f32 	%f4, [%rd7];
	cvt.rzi.s32.f32 	%r59, %f4;
	st.shared.u32 	[%r9], %r59;
	add.s32 	%r60, %r57, %r2;
	mad.lo.s32 	%r61, %r60, %r44, %r5;
	mul.wide.u32 	%rd8, %r61, 4;
	add.s64 	%rd9, %rd2, %rd8;
	ld.global.f32 	%f5, [%rd9];
	cvt.rzi.s32.f32 	%r62, %f5;
	st.shared.u32 	[%r10], %r62;
	bar.sync 	0;
	mov.b32 	%r156, 0;
	@%p2 bra 	$L__BB0_5;
	and.b32  	%r63, %r1, -8;
	neg.s32 	%r150, %r63;
	mov.u32 	%r148, %r15;
	mov.u32 	%r149, %r13;
$L__BB0_4:
	.pragma "nounroll";
	ld.shared.u32 	%r64, [%r148+-16];
	ld.shared.u32 	%r65, [%r149];
	mad.lo.s32 	%r66, %r65, %r64, %r161;
	ld.shared.u32 	%r67, [%r148+-12];
	add.s32 	%r68, %r149, %r16;
	ld.shared.u32 	%r69, [%r68];
	mad.lo.s32 	%r70, %r69, %r67, %r66;
	ld.shared.u32 	%r71, [%r148+-8];
	add.s32 	%r72, %r68, %r16;
	ld.shared.u32 	%r73, [%r72];
	mad.lo.s32 	%r74, %r73, %r71, %r70;
	ld.shared.u32 	%r75, [%r148+-4];
	add.s32 	%r76, %r72, %r16;
	ld.shared.u32 	%r77, [%r76];
	mad.lo.s32 	%r78, %r77, %r75, %r74;
	ld.shared.u32 	%r79, [%r148];
	add.s32 	%r80, %r76, %r16;
	ld.shared.u32 	%r81, [%r80];
	mad.lo.s32 	%r82, %r81, %r79, %r78;
	ld.shared.u32 	%r83, [%r148+4];
	add.s32 	%r84, %r80, %r16;
	ld.shared.u32 	%r85, [%r84];
	mad.lo.s32 	%r86, %r85, %r83, %r82;
	ld.shared.u32 	%r87, [%r148+8];
	add.s32 	%r88, %r84, %r16;
	ld.shared.u32 	%r89, [%r88];
	mad.lo.s32 	%r90, %r89, %r87, %r86;
	ld.shared.u32 	%r91, [%r148+12];
	add.s32 	%r92, %r88, %r16;
	ld.shared.u32 	%r93, [%r92];
	mad.lo.s32 	%r161, %r93, %r91, %r90;
	add.s32 	%r150, %r150, 8;
	add.s32 	%r149, %r149, %r14;
	add.s32 	%r148, %r148, 32;
	setp.ne.s32 	%p3, %r150, 0;
	mov.u32 	%r156, %r12;
	@%p3 bra 	$L__BB0_4;
$L__BB0_5:
	setp.eq.s32 	%p4, %r11, 0;
	@%p4 bra 	$L__BB0_13;
	add.s32 	%r95, %r11, -1;
	setp.lt.u32 	%p5, %r95, 3;
	@%p5 bra 	$L__BB0_8;
	add.s32 	%r96, %r156, %r8;
	shl.b32 	%r97, %r96, 2;
	mov.u32 	%r98, _ZZ14matrixMulTiledPfS_S_iE1A;
	add.s32 	%r99, %r98, %r97;
	ld.shared.u32 	%r100, [%r99];
	mad.lo.s32 	%r101, %r156, %r1, %r4;
	shl.b32 	%r102, %r101, 2;
	mov.u32 	%r103, _ZZ14matrixMulTiledPfS_S_iE1B;
	add.s32 	%r104, %r103, %r102;
	ld.shared.u32 	%r105, [%r104];
	mad.lo.s32 	%r106, %r105, %r100, %r161;
	ld.shared.u32 	%r107, [%r99+4];
	add.s32 	%r108, %r104, %r16;
	ld.shared.u32 	%r109, [%r108];
	mad.lo.s32 	%r110, %r109, %r107, %r106;
	ld.shared.u32 	%r111, [%r99+8];
	add.s32 	%r112, %r108, %r16;
	ld.shared.u32 	%r113, [%r112];
	mad.lo.s32 	%r114, %r113, %r111, %r110;
	ld.shared.u32 	%r115, [%r99+12];
	add.s32 	%r116, %r112, %r16;
	ld.shared.u32 	%r117, [%r116];
	mad.lo.s32 	%r161, %r117, %r115, %r114;
	add.s32 	%r156, %r156, 4;
$L__BB0_8:
	and.b32  	%r119, %r1, 3;
	setp.eq.s32 	%p6, %r119, 0;
	@%p6 bra 	$L__BB0_13;
	setp.eq.s32 	%p7, %r119, 1;
	@%p7 bra 	$L__BB0_11;
	add.s32 	%r120, %r156, %r8;
	shl.b32 	%r121, %r120, 2;
	mov.u32 	%r122, _ZZ14matrixMulTiledPfS_S_iE1A;
	add.s32 	%r123, %r122, %r121;
	ld.shared.u32 	%r124, [%r123];
	mad.lo.s32 	%r125, %r156, %r1, %r4;
	shl.b32 	%r126, %r125, 2;
	mov.u32 	%r127, _ZZ14matrixMulTiledPfS_S_iE1B;
	add.s32 	%r128, %r127, %r126;
	ld.shared.u32 	%r129, [%r128];
	mad.lo.s32 	%r130, %r129, %r124, %r161;
	ld.shared.u32 	%r131, [%r123+4];
	add.s32 	%r132, %r128, %r16;
	ld.shared.u32 	%r133, [%r132];
	mad.lo.s32 	%r161, %r133, %r131, %r130;
	add.s32 	%r156, %r156, 2;
$L__BB0_11:
	and.b32  	%r134, %r1, 1;
	setp.eq.b32 	%p8, %r134, 1;
	not.pred 	%p9, %p8;
	@%p9 bra 	$L__BB0_13;
	add.s32 	%r135, %r156, %r8;
	shl.b32 	%r136, %r135, 2;
	mov.u32 	%r137, _ZZ14matrixMulTiledPfS_S_iE1A;
	add.s32 	%r138, %r137, %r136;
	ld.shared.u32 	%r139, [%r138];
	mad.lo.s32 	%r140, %r156, %r1, %r4;
	shl.b32 	%r141, %r140, 2;
	mov.u32 	%r142, _ZZ14matrixMulTiledPfS_S_iE1B;
	add.s32 	%r143, %r142, %r141;
	ld.shared.u32 	%r144, [%r143];
	mad.lo.s32 	%r161, %r144, %r139, %r161;
$L__BB0_13:
	bar.sync 	0;
	add.s32 	%r146, %r146, 1;
	setp.ne.s32 	%p10, %r146, %r6;
	@%p10 bra 	$L__BB0_2;
	cvt.rn.f32.s32 	%f6, %r161;
$L__BB0_15:
	cvta.to.global.u64 	%rd10, %rd5;
	mad.lo.s32 	%r145, %r44, %r3, %r5;
	mul.wide.s32 	%rd11, %r145, 4;
	add.s64 	%rd12, %rd10, %rd11;
	st.global.f32 	[%rd12], %f6;
	ret;

}
	// .globl	_Z15MatrixMulKernelPfS_S_i
.visible .entry _Z15MatrixMulKernelPfS_S_i(
	.param .u64 .ptr .align 1 _Z15MatrixMulKernelPfS_S_i_param_0,
	.param .u64 .ptr .align 1 _Z15MatrixMulKernelPfS_S_i_param_1,
	.param .u64 .ptr .align 1 _Z15MatrixMulKernelPfS_S_i_param_2,
	.param .u32 _Z15MatrixMulKernelPfS_S_i_param_3
)
{
	.reg .pred 	%p<10>;
	.reg .b32 	%r<40>;
	.reg .b32 	%f<67>;
	.reg .b64 	%rd<67>;

	ld.param.u64 	%rd14, [_Z15MatrixMulKernelPfS_S_i_param_0];
	ld.param.u64 	%rd15, [_Z15MatrixMulKernelPfS_S_i_param_1];
	ld.param.u32 	%r18, [_Z15MatrixMulKernelPfS_S_i_param_3];
	cvta.to.global.u64 	%rd1, %rd15;
	cvta.to.global.u64 	%rd2, %rd14;
	mov.u32 	%r19, %ctaid.y;
	mov.u32 	%r20, %ntid.y;
	mov.u32 	%r21, %tid.y;
	mad.lo.s32 	%r1, %r19, %r20, %r21;
	mov.u32 	%r22, %ctaid.x;
	mov.u32 	%r23, %ntid.x;
	mov.u32 	%r24, %tid.x;
	mad.lo.s32 	%r2, %r22, %r23, %r24;
	max.s32 	%r25, %r1, %r2;
	setp.ge.s32 	%p1, %r25, %r18;
	@%p1 bra 	$L__BB1_13;
	mul.lo.s32 	%r3, %r18, %r1;
	and.b32  	%r4, %r18, 7;
	setp.lt.u32 	%p2, %r18, 8;
	mov.f32 	%f66, 0f00000000;
	mov.b32 	%r38, 0;
	@%p2 bra 	$L__BB1_4;
	and.b32  	%r38, %r18, 2147483640;
	neg.s32 	%r36, %r38;
	mul.wide.s32 	%rd16, %r18, 4;
	add.s64 	%rd3, %rd1, %rd16;
	shl.b32 	%r7, %r18, 3;
	mul.wide.s32 	%rd17, %r18, 8;
	add.s64 	%rd4, %rd1, %rd17;
	mul.wide.s32 	%rd18, %r18, 12;
	add.s64 	%rd5, %rd1, %rd18;
	mul.wide.s32 	%rd19, %r18, 16;
	add.s64 	%rd6, %rd1, %rd19;
	mul.wide.s32 	%rd20, %r18, 20;
	add.s64 	%rd7, %rd1, %rd20;
	mul.wide.s32 	%rd21, %r18, 24;
	add.s64 	%rd8, %rd1, %rd21;
	mul.wide.s32 	%rd22, %r18, 28;
	add.s64 	%rd9, %rd1, %rd22;
	mul.wide.u32 	%rd23, %r3, 4;
	add.s64 	%rd24, %rd23, %rd2;
	add.s64 	%rd66, %rd24, 16;
	mov.f32 	%f66, 0f00000000;
	mov.u32 	%r35, %r2;
$L__BB1_3:
	.pragma "nounroll";
	mul.wide.s32 	%rd25, %r35, 4;
	add.s64 	%rd26, %rd3, %rd25;
	add.s64 	%rd27, %rd4, %rd25;
	add.s64 	%rd28, %rd5, %rd25;
	add.s64 	%rd29, %rd6, %rd25;
	add.s64 	%rd30, %rd7, %rd25;
	add.s64 	%rd31, %rd8, %rd25;
	add.s64 	%rd32, %rd9, %rd25;
	add.s64 	%rd33, %rd1, %rd25;
	ld.global.f32 	%f16, [%rd66+-16];
	ld.global.f32 	%f17, [%rd33];
	fma.rn.f32 	%f18, %f16, %f17, %f66;
	ld.global.f32 	%f19, [%rd66+-12];
	ld.global.f32 	%f20, [%rd26];
	fma.rn.f32 	%f21, %f19, %f20, %f18;
	ld.global.f32 	%f22, [%rd66+-8];
	ld.global.f32 	%f23, [%rd27];
	fma.rn.f32 	%f24, %f22, %f23, %f21;
	ld.global.f32 	%f25, [%rd66+-4];
	ld.global.f32 	%f26, [%rd28];
	fma.rn.f32 	%f27, %f25, %f26, %f24;
	ld.global.f32 	%f28, [%rd66];
	ld.global.f32 	%f29, [%rd29];
	fma.rn.f32 	%f30, %f28, %f29, %f27;
	ld.global.f32 	%f31, [%rd66+4];
	ld.global.f32 	%f32, [%rd30];
	fma.rn.f32 	%f33, %f31, %f32, %f30;
	ld.global.f32 	%f34, [%rd66+8];
	ld.global.f32 	%f35, [%rd31];
	fma.rn.f32 	%f36, %f34, %f35, %f33;
	ld.global.f32 	%f37, [%rd66+12];
	ld.global.f32 	%f38, [%rd32];
	fma.rn.f32 	%f66, %f37, %f38, %f36;
	add.s32 	%r36, %r36, 8;
	add.s32 	%r35, %r35, %r7;
	add.s64 	%rd66, %rd66, 32;
	setp.ne.s32 	%p3, %r36, 0;
	@%p3 bra 	$L__BB1_3;
$L__BB1_4:
	setp.eq.s32 	%p4, %r4, 0;
	@%p4 bra 	$L__BB1_12;
	and.b32  	%r13, %r18, 3;
	setp.lt.u32 	%p5, %r4, 4;
	@%p5 bra 	$L__BB1_7;
	add.s32 	%r27, %r38, %r3;
	mul.wide.u32 	%rd34, %r27, 4;
	add.s64 	%rd35, %rd2, %rd34;
	ld.global.f32 	%f40, [%rd35];
	mad.lo.s32 	%r28, %r38, %r18, %r2;
	mul.wide.s32 	%rd36, %r28, 4;
	add.s64 	%rd37, %rd1, %rd36;
	ld.global.f32 	%f41, [%rd37];
	fma.rn.f32 	%f42, %f40, %f41, %f66;
	cvt.u64.u32 	%rd38, %r3;
	cvt.u64.u32 	%rd39, %r38;
	add.s64 	%rd40, %rd39, %rd38;
	shl.b64 	%rd41, %rd40, 2;
	add.s64 	%rd42, %rd2, %rd41;
	ld.global.f32 	%f43, [%rd42+4];
	mul.wide.s32 	%rd43, %r18, 4;
	add.s64 	%rd44, %rd37, %rd43;
	ld.global.f32 	%f44, [%rd44];
	fma.rn.f32 	%f45, %f43, %f44, %f42;
	ld.global.f32 	%f46, [%rd42+8];
	add.s64 	%rd45, %rd44, %rd43;
	ld.global.f32 	%f47, [%rd45];
	fma.rn.f32 	%f48, %f46, %f47, %f45;
	ld.global.f32 	%f49, [%rd42+12];
	add.s64 	%rd46, %rd45, %rd43;
	ld.global.f32 	%f50, [%rd46];
	fma.rn.f32 	%f66, %f49, %f50, %f48;
	add.s32 	%r38, %r38, 4;
$L__BB1_7:
	setp.eq.s32 	%p6, %r13, 0;
	@%p6 bra 	$L__BB1_12;
	setp.eq.s32 	%p7, %r13, 1;
	@%p7 bra 	$L__BB1_10;
	add.s32 	%r29, %r38, %r3;
	mul.wide.u32 	%rd47, %r29, 4;
	add.s64 	%rd48, %rd2, %rd47;
	ld.global.f32 	%f52, [%rd48];
	mad.lo.s32 	%r30, %r38, %r18, %r2;
	mul.wide.s32 	%rd49, %r30, 4;
	add.s64 	%rd50, %rd1, %rd49;
	ld.global.f32 	%f53, [%rd50];
	fma.rn.f32 	%f54, %f52, %f53, %f66;
	cvt.u64.u32 	%rd51, %r3;
	cvt.u64.u32 	%rd52, %r38;
	add.s64 	%rd53, %rd52, %rd51;
	shl.b64 	%rd54, %rd53, 2;
	add.s64 	%rd55, %rd2, %rd54;
	ld.global.f32 	%f55, [%rd55+4];
	mul.wide.s32 	%rd56, %r18, 4;
	add.s64 	%rd57, %rd50, %rd56;
	ld.global.f32 	%f56, [%rd57];
	fma.rn.f32 	%f66, %f55, %f56, %f54;
	add.s32 	%r38, %r38, 2;
$L__BB1_10:
	and.b32  	%r31, %r18, 1;
	setp.eq.b32 	%p8, %r31, 1;
	not.pred 	%p9, %p8;
	@%p9 bra 	$L__BB1_12;
	add.s32 	%r32, %r38, %r3;
	mul.wide.u32 	%rd58, %r32, 4;
	add.s64 	%rd59, %rd2, %rd58;
	ld.global.f32 	%f57, [%rd59];
	mad.lo.s32 	%r33, %r38, %r18, %r2;
	mul.wide.s32 	%rd60, %r33, 4;
	add.s64 	%rd61, %rd1, %rd60;
	ld.global.f32 	%f58, [%rd61];
	fma.rn.f32 	%f66, %f57, %f58, %f66;
$L__BB1_12:
	ld.param.u64 	%rd65, [_Z15MatrixMulKernelPfS_S_i_param_2];
	add.s32 	%r34, %r3, %r2;
	cvta.to.global.u64 	%rd62, %rd65;
	mul.wide.s32 	%rd63, %r34, 4;
	add.s64 	%rd64, %rd62, %rd63;
	st.global.f32 	[%rd64], %f66;
$L__BB1_13:
	ret;

}


// ===== COMPILED SASS (sm_100) =====

	.target	sm_100

	.elftype	@"ET_EXEC"


//--------------------- .note.nv.tkinfo           --------------------------
	.section	.note.nv.tkinfo,"",@"SHT_NOTE"
	.sectionflags	@"SHF_NOTE_NV_TKINFO"
	.tkinfo
        /*0018*/ 	.word	0x00000002
        /*0030*/ 	.string	""
        /*0030*/ 	.string	"ptxas"
        /*0030*/ 	.string	"Cuda compilation tools, release 13.0, V13.0.88"
        /*0030*/ 	.string	"Build cuda_13.0.r13.0/compiler.36424714_0"
        /*0030*/ 	.string	"-arch sm_100 -m 64 "



//--------------------- .note.nv.cuinfo           --------------------------
	.section	.note.nv.cuinfo,"",@"SHT_NOTE"
	.sectionflags	@"SHF_NOTE_NV_CUINFO"
        /*0018*/ 	.short	0x0002
        /*001a*/ 	.short	0x0064
        /*001c*/ 	.short	0x0082
	.zero		2


//--------------------- .nv.info                  --------------------------
	.section	.nv.info,"",@"SHT_CUDA_INFO"
	.align	4


	//----- nvinfo : EIATTR_REGCOUNT
	.align		4
        /*0000*/ 	.byte	0x04, 0x2f
        /*0002*/ 	.short	(.L_1 - .L_0)
	.align		4
.L_0:
        /*0004*/ 	.word	index@(_Z14matrixMulTiledPfS_S_i)
        /*0008*/ 	.word	0x00000020


	//----- nvinfo : EIATTR_FRAME_SIZE
	.align		4
.L_1:
        /*000c*/ 	.byte	0x04, 0x11
        /*000e*/ 	.short	(.L_3 - .L_2)
	.align		4
.L_2:
        /*0010*/ 	.word	index@(_Z14matrixMulTiledPfS_S_i)
        /*0014*/ 	.word	0x00000000


	//----- nvinfo : EIATTR_REGCOUNT
	.align		4
.L_3:
        /*0018*/ 	.byte	0x04, 0x2f
        /*001a*/ 	.short	(.L_5 - .L_4)
	.align		4
.L_4:
        /*001c*/ 	.word	index@(_Z15MatrixMulKernelPfS_S_i)
        /*0020*/ 	.word	0x0000001e


	//----- nvinfo : EIATTR_FRAME_SIZE
	.align		4
.L_5:
        /*0024*/ 	.byte	0x04, 0x11
        /*0026*/ 	.short	(.L_7 - .L_6)
	.align		4
.L_6:
        /*0028*/ 	.word	index@(_Z15MatrixMulKernelPfS_S_i)
        /*002c*/ 	.word	0x00000000


	//----- nvinfo : EIATTR_MIN_STACK_SIZE
	.align		4
.L_7:
        /*0030*/ 	.byte	0x04, 0x12
        /*0032*/ 	.short	(.L_9 - .L_8)
	.align		4
.L_8:
        /*0034*/ 	.word	index@(_Z15MatrixMulKernelPfS_S_i)
        /*0038*/ 	.word	0x00000000


	//----- nvinfo : EIATTR_MIN_STACK_SIZE
	.align		4
.L_9:
        /*003c*/ 	.byte	0x04, 0x12
        /*003e*/ 	.short	(.L_11 - .L_10)
	.align		4
.L_10:
        /*0040*/ 	.word	index@(_Z14matrixMulTiledPfS_S_i)
        /*0044*/ 	.word	0x00000000
.L_11:


//--------------------- .nv.compat                --------------------------
	.section	.nv.compat,"",@"SHT_CUDA_COMPAT_INFO"
	.align	4
        /*0000*/ 	.byte	0x02, 0x09, 0x00, 0x00, 0x02, 0x02, 0x01, 0x00, 0x02, 0x05, 0x05, 0x00, 0x03, 0x07, 0x01, 0x01
        /*0010*/ 	.byte	0x02, 0x03, 0x00, 0x00, 0x02, 0x06, 0x01, 0x00, 0x04, 0x0b, 0x08, 0x00, 0x09, 0x00, 0x00, 0x00
        /*0020*/ 	.byte	0x00, 0x00, 0x00, 0x00


//--------------------- .nv.info._Z15MatrixMulKernelPfS_S_i --------------------------
	.section	.nv.info._Z15MatrixMulKernelPfS_S_i,"",@"SHT_CUDA_INFO"
	.sectionflags	@""
	.align	4


	//----- nvinfo : EIATTR_CUDA_API_VERSION
	.align		4
        /*0000*/ 	.byte	0x04, 0x37
        /*0002*/ 	.short	(.L_13 - .L_12)
.L_12:
        /*0004*/ 	.word	0x00000082


	//----- nvinfo : EIATTR_KPARAM_INFO
	.align		4
.L_13:
        /*0008*/ 	.byte	0x04, 0x17
        /*000a*/ 	.short	(.L_15 - .L_14)
.L_14:
        /*000c*/ 	.word	0x00000000
        /*0010*/ 	.short	0x0003
        /*0012*/ 	.short	0x0018
        /*0014*/ 	.byte	0x00, 0xf0, 0x11, 0x00


	//----- nvinfo : EIATTR_KPARAM_INFO
	.align		4
.L_15:
        /*0018*/ 	.byte	0x04, 0x17
        /*001a*/ 	.short	(.L_17 - .L_16)
.L_16:
        /*001c*/ 	.word	0x00000000
        /*0020*/ 	.short	0x0002
        /*0022*/ 	.short	0x0010
        /*0024*/ 	.byte	0x00, 0xf5, 0x21, 0x00


	//----- nvinfo : EIATTR_KPARAM_INFO
	.align		4
.L_17:
        /*0028*/ 	.byte	0x04, 0x17
        /*002a*/ 	.short	(.L_19 - .L_18)
.L_18:
        /*002c*/ 	.word	0x00000000
        /*0030*/ 	.short	0x0001
        /*0032*/ 	.short	0x0008
        /*0034*/ 	.byte	0x00, 0xf5, 0x21, 0x00


	//----- nvinfo : EIATTR_KPARAM_INFO
	.align		4
.L_19:
        /*0038*/ 	.byte	0x04, 0x17
        /*003a*/ 	.short	(.L_21 - .L_20)
.L_20:
        /*003c*/ 	.word	0x00000000
        /*0040*/ 	.short	0x0000
        /*0042*/ 	.short	0x0000
        /*0044*/ 	.byte	0x00, 0xf5, 0x21, 0x00


	//----- nvinfo : EIATTR_SPARSE_MMA_MASK
	.align		4
.L_21:
        /*0048*/ 	.byte	0x03, 0x50
        /*004a*/ 	.short	0x0000


	//----- nvinfo : EIATTR_MAXREG_COUNT
	.align		4
        /*004c*/ 	.byte	0x03, 0x1b
        /*004e*/ 	.short	0x00ff


	//----- nvinfo : EIATTR_MERCURY_ISA_VERSION
	.align		4
        /*0050*/ 	.byte	0x03, 0x5f
        /*0052*/ 	.short	0x0101


	//----- nvinfo : EIATTR_VRC_CTA_INIT_COUNT
	.align		4
        /*0054*/ 	.byte	0x02, 0x4a
	.zero		1
	.zero		1


	//----- nvinfo : EIATTR_EXIT_INSTR_OFFSETS
	.align		4
        /*0058*/ 	.byte	0x04, 0x1c
        /*005a*/ 	.short	(.L_23 - .L_22)


	//   ....[0]....
.L_22:
        /*005c*/ 	.word	0x000000c0


	//   ....[1]....
        /*0060*/ 	.word	0x00000a90


	//----- nvinfo : EIATTR_CBANK_PARAM_SIZE
	.align		4
.L_23:
        /*0064*/ 	.byte	0x03, 0x19
        /*0066*/ 	.short	0x001c


	//----- nvinfo : EIATTR_PARAM_CBANK
	.align		4
        /*0068*/ 	.byte	0x04, 0x0a
        /*006a*/ 	.short	(.L_25 - .L_24)
	.align		4
.L_24:
        /*006c*/ 	.word	index@(.nv.constant0._Z15MatrixMulKernelPfS_S_i)
        /*0070*/ 	.short	0x0380
        /*0072*/ 	.short	0x001c


	//----- nvinfo : EIATTR_SW_WAR
	.align		4
.L_25:
        /*0074*/ 	.byte	0x04, 0x36
        /*0076*/ 	.short	(.L_27 - .L_26)
.L_26:
        /*0078*/ 	.word	0x00000008
.L_27:


//--------------------- .nv.info._Z14matrixMulTiledPfS_S_i --------------------------
	.section	.nv.info._Z14matrixMulTiledPfS_S_i,"",@"SHT_CUDA_INFO"
	.sectionflags	@""
	.align	4


	//----- nvinfo : EIATTR_CUDA_API_VERSION
	.align		4
        /*0000*/ 	.byte	0x04, 0x37
        /*0002*/ 	.short	(.L_29 - .L_28)
.L_28:
        /*0004*/ 	.word	0x00000082


	//----- nvinfo : EIATTR_KPARAM_INFO
	.align		4
.L_29:
        /*0008*/ 	.byte	0x04, 0x17
        /*000a*/ 	.short	(.L_31 - .L_30)
.L_30:
        /*000c*/ 	.word	0x00000000
        /*0010*/ 	.short	0x0003
        /*0012*/ 	.short	0x0018
        /*0014*/ 	.byte	0x00, 0xf0, 0x11, 0x00


	//----- nvinfo : EIATTR_KPARAM_INFO
	.align		4
.L_31:
        /*0018*/ 	.byte	0x04, 0x17
        /*001a*/ 	.short	(.L_33 - .L_32)
.L_32:
        /*001c*/ 	.word	0x00000000
        /*0020*/ 	.short	0x0002
        /*0022*/ 	.short	0x0010
        /*0024*/ 	.byte	0x00, 0xf5, 0x21, 0x00


	//----- nvinfo : EIATTR_KPARAM_INFO
	.align		4
.L_33:
        /*0028*/ 	.byte	0x04, 0x17
        /*002a*/ 	.short	(.L_35 - .L_34)
.L_34:
        /*002c*/ 	.word	0x00000000
        /*0030*/ 	.short	0x0001
        /*0032*/ 	.short	0x0008
        /*0034*/ 	.byte	0x00, 0xf5, 0x21, 0x00


	//----- nvinfo : EIATTR_KPARAM_INFO
	.align		4
.L_35:
        /*0038*/ 	.byte	0x04, 0x17
        /*003a*/ 	.short	(.L_37 - .L_36)
.L_36:
        /*003c*/ 	.word	0x00000000
        /*0040*/ 	.short	0x0000
        /*0042*/ 	.short	0x0000
        /*0044*/ 	.byte	0x00, 0xf5, 0x21, 0x00


	//----- nvinfo : EIATTR_SPARSE_MMA_MASK
	.align		4
.L_37:
        /*0048*/ 	.byte	0x03, 0x50
        /*004a*/ 	.short	0x0000


	//----- nvinfo : EIATTR_MAXREG_COUNT
	.align		4
        /*004c*/ 	.byte	0x03, 0x1b
        /*004e*/ 	.short	0x00ff


	//----- nvinfo : EIATTR_NUM_BARRIERS
	.align		4
        /*0050*/ 	.byte	0x02, 0x4c
        /*0052*/ 	.byte	0x01
	.zero		1


	//----- nvinfo : EIATTR_MERCURY_ISA_VERSION
	.align		4
        /*0054*/ 	.byte	0x03, 0x5f
        /*0056*/ 	.short	0x0101


	//----- nvinfo : EIATTR_VRC_CTA_INIT_COUNT
	.align		4
        /*0058*/ 	.byte	0x02, 0x4a
	.zero		1
	.zero		1


	//----- nvinfo : EIATTR_EXIT_INSTR_OFFSETS
	.align		4
        /*005c*/ 	.byte	0x04, 0x1c
        /*005e*/ 	.short	(.L_39 - .L_38)


	//   ....[0]....
.L_38:
        /*0060*/ 	.word	0x00000bf0


	//----- nvinfo : EIATTR_CBANK_PARAM_SIZE
	.align		4
.L_39:
        /*0064*/ 	.byte	0x03, 0x19
        /*0066*/ 	.short	0x001c


	//----- nvinfo : EIATTR_PARAM_CBANK
	.align		4
        /*0068*/ 	.byte	0x04, 0x0a
        /*006a*/ 	.short	(.L_41 - .L_40)
	.align		4
.L_40:
        /*006c*/ 	.word	index@(.nv.constant0._Z14matrixMulTiledPfS_S_i)
        /*0070*/ 	.short	0x0380
        /*0072*/ 	.short	0x001c


	//----- nvinfo : EIATTR_SW_WAR
	.align		4
.L_41:
        /*0074*/ 	.byte	0x04, 0x36
        /*0076*/ 	.short	(.L_43 - .L_42)
.L_42:
        /*0078*/ 	.word	0x00000008
.L_43:


//--------------------- .nv.callgraph             --------------------------
	.section	.nv.callgraph,"",@"SHT_CUDA_CALLGRAPH"
	.align	4
	.sectionentsize	8
	.align		4
        /*0000*/ 	.word	0x00000000
	.align		4
        /*0004*/ 	.word	0xffffffff
	.align		4
        /*0008*/ 	.word	0x00000000
	.align		4
        /*000c*/ 	.word	0xfffffffe
	.align		4
        /*0010*/ 	.word	0x00000000
	.align		4
        /*0014*/ 	.word	0xfffffffd
	.align		4
        /*0018*/ 	.word	0x00000000
	.align		4
        /*001c*/ 	.word	0xfffffffc


//--------------------- .text._Z15MatrixMulKernelPfS_S_i --------------------------
	.section	.text._Z15MatrixMulKernelPfS_S_i,"ax",@progbits
	.align	128
        .global         _Z15MatrixMulKernelPfS_S_i
        .type           _Z15MatrixMulKernelPfS_S_i,@function
        .size           _Z15MatrixMulKernelPfS_S_i,(.L_x_13 - _Z15MatrixMulKernelPfS_S_i)
        .other          _Z15MatrixMulKernelPfS_S_i,@"STO_CUDA_ENTRY STV_DEFAULT"
_Z15MatrixMulKernelPfS_S_i:
.text._Z15MatrixMulKernelPfS_S_i:
[----:B------:R-:W-:Y:S01]  /*0000*/  LDC R1, c[0x0][0x37c] ;  /* 0x0000df00ff017b82 */ /* 0x000fe20000000800 */
[----:B------:R-:W0:Y:S07]  /*0010*/  S2R R0, SR_TID.Y ;  /* 0x0000000000007919 */ /* 0x000e2e0000002200 */
[----:B------:R-:W0:Y:S01]  /*0020*/  S2UR UR4, SR_CTAID.Y ;  /* 0x00000000000479c3 */ /* 0x000e220000002600 */
[----:B------:R-:W1:Y:S01]  /*0030*/  LDCU UR20, c[0x0][0x398] ;  /* 0x00007300ff1477ac */ /* 0x000e620008000800 */
[----:B------:R-:W2:Y:S06]  /*0040*/  S2R R3, SR_TID.X ;  /* 0x0000000000037919 */ /* 0x000eac0000002100 */
[----:B------:R-:W0:Y:S08]  /*0050*/  LDC R13, c[0x0][0x364] ;  /* 0x0000d900ff0d7b82 */ /* 0x000e300000000800 */
[----:B------:R-:W2:Y:S08]  /*0060*/  S2UR UR5, SR_CTAID.X ;  /* 0x00000000000579c3 */ /* 0x000eb00000002500 */
[----:B------:R-:W2:Y:S01]  /*0070*/  LDC R2, c[0x0][0x360] ;  /* 0x0000d800ff027b82 */ /* 0x000ea20000000800 */
[----:B0-----:R-:W-:-:S02]  /*0080*/  IMAD R13, R13, UR4, R0 ;  /* 0x000000040d0d7c24 */ /* 0x001fc4000f8e0200 */
[----:B--2---:R-:W-:-:S05]  /*0090*/  IMAD R0, R2, UR5, R3 ;  /* 0x0000000502007c24 */ /* 0x004fca000f8e0203 */
[----:B------:R-:W-:-:S04]  /*00a0*/  VIMNMX R2, PT, PT, R13, R0, !PT ;  /* 0x000000000d027248 */ /* 0x000fc80007fe0100 */
[----:B-1----:R-:W-:-:S13]  /*00b0*/  ISETP.GE.AND P0, PT, R2, UR20, PT ;  /* 0x0000001402007c0c */ /* 0x002fda000bf06270 */
[----:B------:R-:W-:Y:S05]  /*00c0*/  @P0 EXIT ;  /* 0x000000000000094d */ /* 0x000fea0003800000 */
[----:B------:R-:W-:Y:S01]  /*00d0*/  UISETP.GE.U32.AND UP0, UPT, UR20, 0x8, UPT ;  /* 0x000000081400788c */ /* 0x000fe2000bf06070 */
[----:B------:R-:W-:Y:S02]  /*00e0*/  HFMA2 R12, -RZ, RZ, 0, 0 ;  /* 0x00000000ff0c7431 */ /* 0x000fe400000001ff */
[----:B------:R-:W-:Y:S01]  /*00f0*/  IMAD R13, R13, UR20, RZ ;  /* 0x000000140d0d7c24 */ /* 0x000fe2000f8e02ff */
[----:B------:R-:W-:Y:S01]  /*0100*/  UMOV UR4, URZ ;  /* 0x000000ff00047c82 */ /* 0x000fe20008000000 */
[----:B------:R-:W0:Y:S04]  /*0110*/  LDCU.64 UR18, c[0x0][0x358] ;  /* 0x00006b00ff1277ac */ /* 0x000e280008000a00 */
[----:B------:R-:W-:Y:S05]  /*0120*/  BRA.U !UP0, `(.L_x_0) ;  /* 0x0000000508047547 */ /* 0x000fea000b800000 */
[----:B------:R-:W1:Y:S01]  /*0130*/  LDCU.128 UR24, c[0x0][0x380] ;  /* 0x00007000ff1877ac */ /* 0x000e620008000c00 */
[----:B------:R-:W-:Y:S02]  /*0140*/  MOV R12, RZ ;  /* 0x000000ff000c7202 */ /* 0x000fe40000000f00 */
[----:B------:R-:W-:Y:S01]  /*0150*/  MOV R14, R0 ;  /* 0x00000000000e7202 */ /* 0x000fe20000000f00 */
[----:B------:R-:W-:-:S04]  /*0160*/  ULOP3.LUT UR4, UR20, 0x7ffffff8, URZ, 0xc0, !UPT ;  /* 0x7ffffff814047892 */ /* 0x000fc8000f8ec0ff */
[----:B------:R-:W-:Y:S01]  /*0170*/  UIADD3 UR5, UPT, UPT, -UR4, URZ, URZ ;  /* 0x000000ff04057290 */ /* 0x000fe2000fffe1ff */
[----:B-1----:R-:W-:Y:S01]  /*0180*/  MOV R2, UR24 ;  /* 0x0000001800027c02 */ /* 0x002fe20008000f00 */
[----:B------:R-:W-:Y:S01]  /*0190*/  UIMAD.WIDE UR6, UR20, 0x8, UR26 ;  /* 0x00000008140678a5 */ /* 0x000fe2000f8e021a */
[----:B------:R-:W-:Y:S01]  /*01a0*/  MOV R3, UR25 ;  /* 0x0000001900037c02 */ /* 0x000fe20008000f00 */
[----:B------:R-:W-:Y:S02]  /*01b0*/  UIMAD.WIDE UR8, UR20, 0xc, UR26 ;  /* 0x0000000c140878a5 */ /* 0x000fe4000f8e021a */
[----:B------:R-:W-:Y:S01]  /*01c0*/  UIMAD.WIDE UR10, UR20, 0x10, UR26 ;  /* 0x00000010140a78a5 */ /* 0x000fe2000f8e021a */
[----:B------:R-:W-:Y:S01]  /*01d0*/  IMAD.WIDE.U32 R2, R13, 0x4, R2 ;  /* 0x000000040d027825 */ /* 0x000fe200078e0002 */
[----:B------:R-:W-:Y:S02]  /*01e0*/  UIMAD.WIDE UR12, UR20, 0x14, UR26 ;  /* 0x00000014140c78a5 */ /* 0x000fe4000f8e021a */
[----:B------:R-:W-:Y:S01]  /*01f0*/  UIMAD.WIDE UR14, UR20, 0x18, UR26 ;  /* 0x00000018140e78a5 */ /* 0x000fe2000f8e021a */
[----:B------:R-:W-:Y:S01]  /*0200*/  IADD3 R2, P0, PT, R2, 0x10, RZ ;  /* 0x0000001002027810 */ /* 0x000fe20007f1e0ff */
[----:B------:R-:W-:-:S03]  /*0210*/  UIMAD.WIDE UR16, UR20, 0x1c, UR26 ;  /* 0x0000001c141078a5 */ /* 0x000fc6000f8e021a */
[----:B------:R-:W-:-:S09]  /*0220*/  IADD3.X R3, PT, PT, RZ, R3, RZ, P0, !PT ;  /* 0x00000003ff037210 */ /* 0x000fd200007fe4ff */
.L_x_1:
[----:B------:R-:W-:Y:S01]  /*0230*/  UIMAD.WIDE UR22, UR20, 0x4, UR26 ;  /* 0x00000004141678a5 */ /* 0x000fe2000f8e021a */
[----:B------:R-:W-:Y:S02]  /*0240*/  IMAD.MOV.U32 R23, RZ, RZ, 0x4 ;  /* 0x00000004ff177424 */ /* 0x000fe400078e00ff */
[----:B------:R-:W-:Y:S01]  /*0250*/  HFMA2 R11, -RZ, RZ, 0, 2.384185791015625e-07 ;  /* 0x00000004ff0b7431 */ /* 0x000fe200000001ff */
[----:B------:R-:W-:Y:S01]  /*0260*/  MOV R25, 0x4 ;  /* 0x0000000400197802 */ /* 0x000fe20000000f00 */
[----:B0-----:R-:W2:Y:S01]  /*0270*/  LDG.E R21, desc[UR18][R2.64+-0x10] ;  /* 0xfffff01202157981 */ /* 0x001ea2000c1e1900 */
[C---:B------:R-:W-:Y:S01]  /*0280*/  IMAD.WIDE R22, R14.reuse, R23, UR26 ;  /* 0x0000001a0e167e25 */ /* 0x040fe2000f8e0217 */
[----:B------:R-:W-:Y:S02]  /*0290*/  MOV R8, UR22 ;  /* 0x0000001600087c02 */ /* 0x000fe40008000f00 */
[----:B------:R-:W-:Y:S01]  /*02a0*/  MOV R9, UR23 ;  /* 0x0000001700097c02 */ /* 0x000fe20008000f00 */
[----:B------:R-:W3:Y:S02]  /*02b0*/  LDG.E R19, desc[UR18][R2.64+-0xc] ;  /* 0xfffff41202137981 */ /* 0x000ee4000c1e1900 */
[----:B------:R-:W-:-:S02]  /*02c0*/  IMAD.WIDE R8, R14, 0x4, R8 ;  /* 0x000000040e087825 */ /* 0x000fc400078e0208 */
[----:B------:R-:W2:Y:S01]  /*02d0*/  LDG.E R22, desc[UR18][R22.64] ;  /* 0x0000001216167981 */ /* 0x000ea2000c1e1900 */
[----:B------:R-:W-:Y:S01]  /*02e0*/  MOV R5, 0x4 ;  /* 0x0000000400057802 */ /* 0x000fe20000000f00 */
[C---:B------:R-:W-:Y:S02]  /*02f0*/  IMAD.WIDE R24, R14.reuse, R25, UR6 ;  /* 0x000000060e187e25 */ /* 0x040fe4000f8e0219 */
[----:B------:R0:W3:Y:S02]  /*0300*/  LDG.E R20, desc[UR18][R8.64] ;  /* 0x0000001208147981 */ /* 0x0000e4000c1e1900 */
[----:B------:R-:W-:Y:S02]  /*0310*/  IMAD.WIDE R10, R14, R11, UR8 ;  /* 0x000000080e0a7e25 */ /* 0x000fe4000f8e020b */
[----:B------:R-:W4:Y:S04]  /*0320*/  LDG.E R18, desc[UR18][R24.64] ;  /* 0x0000001218127981 */ /* 0x000f28000c1e1900 */
[----:B------:R-:W4:Y:S01]  /*0330*/  LDG.E R17, desc[UR18][R2.64+-0x8] ;  /* 0xfffff81202117981 */ /* 0x000f22000c1e1900 */
[----:B0-----:R-:W-:-:S02]  /*0340*/  HFMA2 R9, -RZ, RZ, 0, 2.384185791015625e-07 ;  /* 0x00000004ff097431 */ /* 0x001fc400000001ff */
[----:B------:R-:W-:Y:S01]  /*0350*/  IMAD.MOV.U32 R7, RZ, RZ, 0x4 ;  /* 0x00000004ff077424 */ /* 0x000fe200078e00ff */
[----:B------:R0:W5:Y:S01]  /*0360*/  LDG.E R16, desc[UR18][R10.64] ;  /* 0x000000120a107981 */ /* 0x000162000c1e1900 */
[----:B------:R-:W-:-:S03]  /*0370*/  IMAD.WIDE R4, R14, R5, UR10 ;  /* 0x0000000a0e047e25 */ /* 0x000fc6000f8e0205 */
[----:B------:R-:W5:Y:S01]  /*0380*/  LDG.E R15, desc[UR18][R2.64+-0x4] ;  /* 0xfffffc12020f7981 */ /* 0x000f62000c1e1900 */
[C---:B------:R-:W-:Y:S01]  /*0390*/  IMAD.WIDE R6, R14.reuse, R7, UR12 ;  /* 0x0000000c0e067e25 */ /* 0x040fe2000f8e0207 */
[----:B------:R-:W-:Y:S02]  /*03a0*/  MOV R27, 0x4 ;  /* 0x00000004001b7802 */ /* 0x000fe40000000f00 */
[----:B------:R1:W5:Y:S01]  /*03b0*/  LDG.E R4, desc[UR18][R4.64] ;  /* 0x0000001204047981 */ /* 0x000362000c1e1900 */
[----:B------:R-:W-:-:S03]  /*03c0*/  IMAD.WIDE R8, R14, R9, UR14 ;  /* 0x0000000e0e087e25 */ /* 0x000fc6000f8e0209 */
[----:B------:R-:W5:Y:S01]  /*03d0*/  LDG.E R23, desc[UR18][R2.64] ;  /* 0x0000001202177981 */ /* 0x000f62000c1e1900 */
[----:B0-----:R-:W-:-:S03]  /*03e0*/  IMAD.WIDE R10, R14, R27, UR16 ;  /* 0x000000100e0a7e25 */ /* 0x001fc6000f8e021b */
[----:B------:R-:W5:Y:S04]  /*03f0*/  LDG.E R7, desc[UR18][R6.64] ;  /* 0x0000001206077981 */ /* 0x000f68000c1e1900 */
[----:B------:R-:W5:Y:S04]  /*0400*/  LDG.E R24, desc[UR18][R2.64+0x4] ;  /* 0x0000041202187981 */ /* 0x000f68000c1e1900 */
[----:B------:R-:W5:Y:S04]  /*0410*/  LDG.E R8, desc[UR18][R8.64] ;  /* 0x0000001208087981 */ /* 0x000f68000c1e1900 */
[----:B------:R-:W5:Y:S04]  /*0420*/  LDG.E R25, desc[UR18][R2.64+0x8] ;  /* 0x0000081202197981 */ /* 0x000f68000c1e1900 */
[----:B------:R-:W5:Y:S04]  /*0430*/  LDG.E R10, desc[UR18][R10.64] ;  /* 0x000000120a0a7981 */ /* 0x000f68000c1e1900 */
[----:B------:R0:W5:Y:S01]  /*0440*/  LDG.E R27, desc[UR18][R2.64+0xc] ;  /* 0x00000c12021b7981 */ /* 0x000162000c1e1900 */
[----:B------:R-:W-:-:S04]  /*0450*/  UIADD3 UR5, UPT, UPT, UR5, 0x8, URZ ;  /* 0x0000000805057890 */ /* 0x000fc8000fffe0ff */
[----:B------:R-:W-:Y:S01]  /*0460*/  UISETP.NE.AND UP0, UPT, UR5, URZ, UPT ;  /* 0x000000ff0500728c */ /* 0x000fe2000bf05270 */
[----:B-1----:R-:W-:Y:S02]  /*0470*/  MOV R5, UR20 ;  /* 0x0000001400057c02 */ /* 0x002fe40008000f00 */
[----:B0-----:R-:W-:Y:S02]  /*0480*/  IADD3 R2, P0, PT, R2, 0x20, RZ ;  /* 0x0000002002027810 */ /* 0x001fe40007f1e0ff */
[----:B------:R-:W-:Y:S02]  /*0490*/  LEA R14, R5, R14, 0x3 ;  /* 0x0000000e050e7211 */ /* 0x000fe400078e18ff */
[----:B------:R-:W-:Y:S01]  /*04a0*/  IADD3.X R3, PT, PT, RZ, R3, RZ, P0, !PT ;  /* 0x00000003ff037210 */ /* 0x000fe200007fe4ff */
[----:B--2---:R-:W-:-:S04]  /*04b0*/  FFMA R22, R21, R22, R12 ;  /* 0x0000001615167223 */ /* 0x004fc8000000000c */
[----:B---3--:R-:W-:-:S04]  /*04c0*/  FFMA R20, R19, R20, R22 ;  /* 0x0000001413147223 */ /* 0x008fc80000000016 */
[----:B----4-:R-:W-:-:S04]  /*04d0*/  FFMA R18, R17, R18, R20 ;  /* 0x0000001211127223 */ /* 0x010fc80000000014 */
[----:B-----5:R-:W-:-:S04]  /*04e0*/  FFMA R16, R15, R16, R18 ;  /* 0x000000100f107223 */ /* 0x020fc80000000012 */
[----:B------:R-:W-:-:S04]  /*04f0*/  FFMA R23, R23, R4, R16 ;  /* 0x0000000417177223 */ /* 0x000fc80000000010 */
[----:B------:R-:W-:-:S04]  /*0500*/  FFMA R24, R24, R7, R23 ;  /* 0x0000000718187223 */ /* 0x000fc80000000017 */
[----:B------:R-:W-:-:S04]  /*0510*/  FFMA R8, R25, R8, R24 ;  /* 0x0000000819087223 */ /* 0x000fc80000000018 */
[----:B------:R-:W-:Y:S01]  /*0520*/  FFMA R12, R27, R10, R8 ;  /* 0x0000000a1b0c7223 */ /* 0x000fe20000000008 */
[----:B------:R-:W-:Y:S06]  /*0530*/  BRA.U UP0, `(.L_x_1) ;  /* 0xfffffffd003c7547 */ /* 0x000fec000b83ffff */
.L_x_0:
[----:B------:R-:W-:-:S04]  /*0540*/  ULOP3.LUT UR6, UR20, 0x7, URZ, 0xc0, !UPT ;  /* 0x0000000714067892 */ /* 0x000fc8000f8ec0ff */
[----:B------:R-:W-:-:S09]  /*0550*/  UISETP.NE.AND UP0, UPT, UR6, URZ, UPT ;  /* 0x000000ff0600728c */ /* 0x000fd2000bf05270 */
[----:B------:R-:W-:Y:S05]  /*0560*/  BRA.U !UP0, `(.L_x_2) ;  /* 0x0000000508387547 */ /* 0x000fea000b800000 */
[----:B------:R-:W-:Y:S02]  /*0570*/  UISETP.GE.U32.AND UP0, UPT, UR6, 0x4, UPT ;  /* 0x000000040600788c */ /* 0x000fe4000bf06070 */
[----:B------:R-:W-:-:S04]  /*0580*/  ULOP3.LUT UR5, UR20, 0x3, URZ, 0xc0, !UPT ;  /* 0x0000000314057892 */ /* 0x000fc8000f8ec0ff */
[----:B------:R-:W-:-:S03]  /*0590*/  UISETP.NE.AND UP1, UPT, UR5, URZ, UPT ;  /* 0x000000ff0500728c */ /* 0x000fc6000bf25270 */
[----:B------:R-:W-:Y:S08]  /*05a0*/  BRA.U !UP0, `(.L_x_3) ;  /* 0x00000001087c7547 */ /* 0x000ff0000b800000 */
[----:B------:R-:W1:Y:S01]  /*05b0*/  LDC.64 R6, c[0x0][0x388] ;  /* 0x0000e200ff067b82 */ /* 0x000e620000000a00 */
[----:B------:R-:W2:Y:S01]  /*05c0*/  LDCU.64 UR6, c[0x0][0x380] ;  /* 0x00007000ff0677ac */ /* 0x000ea20008000a00 */
[----:B------:R-:W-:Y:S01]  /*05d0*/  IMAD.U32 R9, RZ, RZ, UR4 ;  /* 0x00000004ff097e24 */ /* 0x000fe2000f8e00ff */
[C---:B------:R-:W-:Y:S02]  /*05e0*/  IADD3 R3, PT, PT, R13.reuse, UR4, RZ ;  /* 0x000000040d037c10 */ /* 0x040fe4000fffe0ff */
[----:B------:R-:W-:Y:S01]  /*05f0*/  IADD3 R10, P0, PT, R13, UR4, RZ ;  /* 0x000000040d0a7c10 */ /* 0x000fe2000ff1e0ff */
[----:B------:R-:W-:Y:S01]  /*0600*/  IMAD R9, R9, UR20, R0 ;  /* 0x0000001409097c24 */ /* 0x000fe2000f8e0200 */
[----:B------:R-:W-:Y:S01]  /*0610*/  MOV R11, UR20 ;  /* 0x00000014000b7c02 */ /* 0x000fe20008000f00 */
[----:B------:R-:W3:Y:S01]  /*0620*/  LDC.64 R4, c[0x0][0x380] ;  /* 0x0000e000ff047b82 */ /* 0x000ee20000000a00 */
[----:B------:R-:W-:Y:S01]  /*0630*/  MOV R15, UR20 ;  /* 0x00000014000f7c02 */ /* 0x000fe20008000f00 */
[----:B-1----:R-:W-:Y:S01]  /*0640*/  IMAD.WIDE R6, R9, 0x4, R6 ;  /* 0x0000000409067825 */ /* 0x002fe200078e0206 */
[----:B------:R-:W-:-:S05]  /*0650*/  MOV R9, UR20 ;  /* 0x0000001400097c02 */ /* 0x000fca0008000f00 */
[----:B------:R-:W-:Y:S02]  /*0660*/  IMAD.WIDE R8, R9, 0x4, R6 ;  /* 0x0000000409087825 */ /* 0x000fe400078e0206 */
[----:B0-----:R-:W4:Y:S02]  /*0670*/  LDG.E R6, desc[UR18][R6.64] ;  /* 0x0000001206067981 */ /* 0x001f24000c1e1900 */
[----:B---3--:R-:W-:Y:S01]  /*0680*/  IMAD.WIDE.U32 R4, R3, 0x4, R4 ;  /* 0x0000000403047825 */ /* 0x008fe200078e0004 */
[----:B------:R-:W-:Y:S01]  /*0690*/  IADD3.X R3, PT, PT, RZ, RZ, RZ, P0, !PT ;  /* 0x000000ffff037210 */ /* 0x000fe200007fe4ff */
[----:B------:R-:W3:Y:S01]  /*06a0*/  LDG.E R17, desc[UR18][R8.64] ;  /* 0x0000001208117981 */ /* 0x000ee2000c1e1900 */
[----:B--2---:R-:W-:-:S03]  /*06b0*/  LEA R2, P0, R10, UR6, 0x2 ;  /* 0x000000060a027c11 */ /* 0x004fc6000f8010ff */
[----:B------:R-:W4:Y:S01]  /*06c0*/  LDG.E R5, desc[UR18][R4.64] ;  /* 0x0000001204057981 */ /* 0x000f22000c1e1900 */
[----:B------:R-:W-:Y:S01]  /*06d0*/  LEA.HI.X R3, R10, UR7, R3, 0x2, P0 ;  /* 0x000000070a037c11 */ /* 0x000fe200080f1403 */
[----:B------:R-:W-:-:S04]  /*06e0*/  IMAD.WIDE R10, R11, 0x4, R8 ;  /* 0x000000040b0a7825 */ /* 0x000fc800078e0208 */
[----:B------:R-:W3:Y:S01]  /*06f0*/  LDG.E R16, desc[UR18][R2.64+0x4] ;  /* 0x0000041202107981 */ /* 0x000ee2000c1e1900 */
[----:B------:R-:W-:-:S03]  /*0700*/  IMAD.WIDE R14, R15, 0x4, R10 ;  /* 0x000000040f0e7825 */ /* 0x000fc600078e020a */
[----:B------:R-:W2:Y:S04]  /*0710*/  LDG.E R19, desc[UR18][R10.64] ;  /* 0x000000120a137981 */ /* 0x000ea8000c1e1900 */
[----:B------:R-:W2:Y:S04]  /*0720*/  LDG.E R18, desc[UR18][R2.64+0x8] ;  /* 0x0000081202127981 */ /* 0x000ea8000c1e1900 */
[----:B------:R-:W5:Y:S04]  /*0730*/  LDG.E R20, desc[UR18][R2.64+0xc] ;  /* 0x00000c1202147981 */ /* 0x000f68000c1e1900 */
[----:B------:R-:W5:Y:S01]  /*0740*/  LDG.E R14, desc[UR18][R14.64] ;  /* 0x000000120e0e7981 */ /* 0x000f62000c1e1900 */
[----:B------:R-:W-:Y:S01]  /*0750*/  UIADD3 UR4, UPT, UPT, UR4, 0x4, URZ ;  /* 0x0000000404047890 */ /* 0x000fe2000fffe0ff */
[----:B----4-:R-:W-:-:S04]  /*0760*/  FFMA R5, R5, R6, R12 ;  /* 0x0000000605057223 */ /* 0x010fc8000000000c */
[----:B---3--:R-:W-:-:S04]  /*0770*/  FFMA R5, R16, R17, R5 ;  /* 0x0000001110057223 */ /* 0x008fc80000000005 */
[----:B--2---:R-:W-:-:S04]  /*0780*/  FFMA R5, R18, R19, R5 ;  /* 0x0000001312057223 */ /* 0x004fc80000000005 */
[----:B-----5:R-:W-:-:S07]  /*0790*/  FFMA R12, R20, R14, R5 ;  /* 0x0000000e140c7223 */ /* 0x020fce0000000005 */
.L_x_3:
[----:B------:R-:W-:Y:S05]  /*07a0*/  BRA.U !UP1, `(.L_x_2) ;  /* 0x0000000109a87547 */ /* 0x000fea000b800000 */
[----:B------:R-:W-:Y:S01]  /*07b0*/  UISETP.NE.AND UP0, UPT, UR5, 0x1, UPT ;  /* 0x000000010500788c */ /* 0x000fe2000bf05270 */
[----:B------:R-:W-:Y:S01]  /*07c0*/  MOV R7, UR4 ;  /* 0x0000000400077c02 */ /* 0x000fe20008000f00 */
[----:B------:R-:W-:Y:S02]  /*07d0*/  ULOP3.LUT UR5, UR20, 0x1, URZ, 0xc0, !UPT ;  /* 0x0000000114057892 */ /* 0x000fe4000f8ec0ff */
[----:B------:R-:W-:Y:S02]  /*07e0*/  MOV R15, UR20 ;  /* 0x00000014000f7c02 */ /* 0x000fe40008000f00 */
[----:B------:R-:W-:Y:S01]  /*07f0*/  UISETP.NE.U32.AND UP1, UPT, UR5, 0x1, UPT ;  /* 0x000000010500788c */ /* 0x000fe2000bf25070 */
[----:B------:R-:W-:-:S04]  /*0800*/  PLOP3.LUT P1, PT, PT, PT, UP0, 0x80, 0x8 ;  /* 0x000000000008781c */ /* 0x000fc80003f2f008 */
[----:B------:R-:W1:Y:S01]  /*0810*/  @UP0 LDCU.128 UR8, c[0x0][0x380] ;  /* 0x00007000ff0807ac */ /* 0x000e620008000c00 */
[----:B------:R-:W-:Y:S01]  /*0820*/  PLOP3.LUT P0, PT, PT, PT, UP1, 0x80, 0x8 ;  /* 0x000000000008781c */ /* 0x000fe20003f0f018 */
[----:B------:R-:W2:Y:S04]  /*0830*/  @UP0 LDCU.64 UR6, c[0x0][0x380] ;  /* 0x00007000ff0607ac */ /* 0x000ea80008000a00 */
[----:B------:R-:W3:Y:S03]  /*0840*/  @!UP1 LDCU.128 UR12, c[0x0][0x380] ;  /* 0x00007000ff0c97ac */ /* 0x000ee60008000c00 */
[C---:B------:R-:W-:Y:S02]  /*0850*/  @P1 IADD3 R3, PT, PT, R13.reuse, UR4, RZ ;  /* 0x000000040d031c10 */ /* 0x040fe4000fffe0ff */
[----:B------:R-:W-:Y:S01]  /*0860*/  @P1 IADD3 R6, P2, PT, R13, UR4, RZ ;  /* 0x000000040d061c10 */ /* 0x000fe2000ff5e0ff */
[----:B------:R-:W-:Y:S01]  /*0870*/  @UP0 UIADD3 UR4, UPT, UPT, UR4, 0x2, URZ ;  /* 0x0000000204040890 */ /* 0x000fe2000fffe0ff */
[----:B-1----:R-:W-:Y:S01]  /*0880*/  MOV R11, UR9 ;  /* 0x00000009000b7c02 */ /* 0x002fe20008000f00 */
[----:B------:R-:W-:Y:S01]  /*0890*/  IMAD.U32 R10, RZ, RZ, UR8 ;  /* 0x00000008ff0a7e24 */ /* 0x000fe2000f8e00ff */
[----:B------:R-:W-:-:S02]  /*08a0*/  MOV R4, UR10 ;  /* 0x0000000a00047c02 */ /* 0x000fc40008000f00 */
[----:B------:R-:W-:Y:S01]  /*08b0*/  MOV R5, UR11 ;  /* 0x0000000b00057c02 */ /* 0x000fe20008000f00 */
[----:B------:R-:W-:-:S04]  /*08c0*/  @P1 IMAD.WIDE.U32 R10, R3, 0x4, R10 ;  /* 0x00000004030a1825 */ /* 0x000fc800078e000a */
[----:B------:R-:W-:Y:S01]  /*08d0*/  @P1 IMAD R3, R7, UR20, R0 ;  /* 0x0000001407031c24 */ /* 0x000fe2000f8e0200 */
[----:B------:R-:W-:Y:S01]  /*08e0*/  @P1 IADD3.X R7, PT, PT, RZ, RZ, RZ, P2, !PT ;  /* 0x000000ffff071210 */ /* 0x000fe200017fe4ff */
[----:B------:R-:W-:Y:S01]  /*08f0*/  IMAD.U32 R19, RZ, RZ, UR4 ;  /* 0x00000004ff137e24 */ /* 0x000fe2000f8e00ff */
[C---:B--2---:R-:W-:Y:S01]  /*0900*/  @P1 LEA R2, P2, R6.reuse, UR6, 0x2 ;  /* 0x0000000606021c11 */ /* 0x044fe2000f8410ff */
[----:B------:R-:W-:Y:S01]  /*0910*/  @P1 IMAD.WIDE R4, R3, 0x4, R4 ;  /* 0x0000000403041825 */ /* 0x000fe200078e0204 */
[----:B------:R-:W-:Y:S01]  /*0920*/  @!P0 IADD3 R17, PT, PT, R13, UR4, RZ ;  /* 0x000000040d118c10 */ /* 0x000fe2000fffe0ff */
[----:B0-----:R-:W2:Y:S01]  /*0930*/  @P1 LDG.E R11, desc[UR18][R10.64] ;  /* 0x000000120a0b1981 */ /* 0x001ea2000c1e1900 */
[----:B------:R-:W-:Y:S01]  /*0940*/  @P1 LEA.HI.X R3, R6, UR7, R7, 0x2, P2 ;  /* 0x0000000706031c11 */ /* 0x000fe200090f1407 */
[----:B------:R-:W-:Y:S01]  /*0950*/  @!P0 IMAD R19, R19, UR20, R0 ;  /* 0x0000001413138c24 */ /* 0x000fe2000f8e0200 */
[----:B---3--:R-:W-:Y:S01]  /*0960*/  MOV R6, UR12 ;  /* 0x0000000c00067c02 */ /* 0x008fe20008000f00 */
[----:B------:R-:W-:Y:S01]  /*0970*/  @P1 IMAD.WIDE R14, R15, 0x4, R4 ;  /* 0x000000040f0e1825 */ /* 0x000fe200078e0204 */
[----:B------:R-:W-:Y:S01]  /*0980*/  MOV R7, UR13 ;  /* 0x0000000d00077c02 */ /* 0x000fe20008000f00 */
[----:B------:R-:W2:Y:S01]  /*0990*/  @P1 LDG.E R4, desc[UR18][R4.64] ;  /* 0x0000001204041981 */ /* 0x000ea2000c1e1900 */
[----:B------:R-:W-:-:S02]  /*09a0*/  MOV R8, UR14 ;  /* 0x0000000e00087c02 */ /* 0x000fc40008000f00 */
[----:B------:R-:W-:Y:S01]  /*09b0*/  MOV R9, UR15 ;  /* 0x0000000f00097c02 */ /* 0x000fe20008000f00 */
[----:B------:R-:W-:Y:S01]  /*09c0*/  @!P0 IMAD.WIDE.U32 R6, R17, 0x4, R6 ;  /* 0x0000000411068825 */ /* 0x000fe200078e0006 */
[----:B------:R-:W3:Y:S03]  /*09d0*/  @P1 LDG.E R14, desc[UR18][R14.64] ;  /* 0x000000120e0e1981 */ /* 0x000ee6000c1e1900 */
[----:B------:R-:W-:Y:S01]  /*09e0*/  @!P0 IMAD.WIDE R8, R19, 0x4, R8 ;  /* 0x0000000413088825 */ /* 0x000fe200078e0208 */
[----:B------:R-:W3:Y:S04]  /*09f0*/  @P1 LDG.E R2, desc[UR18][R2.64+0x4] ;  /* 0x0000041202021981 */ /* 0x000ee8000c1e1900 */
[----:B------:R-:W4:Y:S04]  /*0a00*/  @!P0 LDG.E R7, desc[UR18][R6.64] ;  /* 0x0000001206078981 */ /* 0x000f28000c1e1900 */
[----:B------:R-:W4:Y:S01]  /*0a10*/  @!P0 LDG.E R8, desc[UR18][R8.64] ;  /* 0x0000001208088981 */ /* 0x000f22000c1e1900 */
[----:B--2---:R-:W-:-:S04]  /*0a20*/  @P1 FFMA R11, R11, R4, R12 ;  /* 0x000000040b0b1223 */ /* 0x004fc8000000000c */
[----:B---3--:R-:W-:-:S04]  /*0a30*/  @P1 FFMA R12, R2, R14, R11 ;  /* 0x0000000e020c1223 */ /* 0x008fc8000000000b */
[----:B----4-:R-:W-:-:S07]  /*0a40*/  @!P0 FFMA R12, R7, R8, R12 ;  /* 0x00000008070c8223 */ /* 0x010fce000000000c */
.L_x_2:
[----:B------:R-:W1:Y:S01]  /*0a50*/  LDC.64 R2, c[0x0][0x390] ;  /* 0x0000e400ff027b82 */ /* 0x000e620000000a00 */
[----:B------:R-:W-:-:S05]  /*0a60*/  IADD3 R13, PT, PT, R0, R13, RZ ;  /* 0x0000000d000d7210 */ /* 0x000fca0007ffe0ff */
[----:B-1----:R-:W-:-:S05]  /*0a70*/  IMAD.WIDE R2, R13, 0x4, R2 ;  /* 0x000000040d027825 */ /* 0x002fca00078e0202 */
[----:B0-----:R-:W-:Y:S01]  /*0a80*/  STG.E desc[UR18][R2.64], R12 ;  /* 0x0000000c02007986 */ /* 0x001fe2000c101912 */
[----:B------:R-:W-:Y:S05]  /*0a90*/  EXIT ;  /* 0x000000000000794d */ /* 0x000fea0003800000 */
.L_x_4:
[----:B------:R-:W-:-:S00]  /*0aa0*/  BRA `(.L_x_4) ;  /* 0xfffffffc00fc7947 */ /* 0x000fc0000383ffff */
[----:B------:R-:W-:-:S00]  /*0ab0*/  NOP ;  /* 0x0000000000007918 */ /* 0x000fc00000000000 */
        /* <DEDUP_REMOVED lines=12> */
.L_x_13:


//--------------------- .text._Z14matrixMulTiledPfS_S_i --------------------------
	.section	.text._Z14matrixMulTiledPfS_S_i,"ax",@progbits
	.align	128
        .global         _Z14matrixMulTiledPfS_S_i
        .type           _Z14matrixMulTiledPfS_S_i,@function
        .size           _Z14matrixMulTiledPfS_S_i,(.L_x_14 - _Z14matrixMulTiledPfS_S_i)
        .other          _Z14matrixMulTiledPfS_S_i,@"STO_CUDA_ENTRY STV_DEFAULT"
_Z14matrixMulTiledPfS_S_i:
.text._Z14matrixMulTiledPfS_S_i:
[----:B------:R-:W-:Y:S08]  /*0000*/  LDC R1, c[0x0][0x37c] ;  /* 0x0000df00ff017b82 */ /* 0x000ff00000000800 */
[----:B------:R-:W0:Y:S01]  /*0010*/  LDC R0, c[0x0][0x360] ;  /* 0x0000d800ff007b82 */ /* 0x000e220000000800 */
[----:B------:R-:W1:Y:S01]  /*0020*/  LDCU UR4, c[0x0][0x398] ;  /* 0x00007300ff0477ac */ /* 0x000e620008000800 */
[----:B------:R-:W2:Y:S01]  /*0030*/  S2R R11, SR_TID.X ;  /* 0x00000000000b7919 */ /* 0x000ea20000002100 */
[----:B------:R-:W-:Y:S01]  /*0040*/  IMAD.MOV.U32 R19, RZ, RZ, RZ ;  /* 0x000000ffff137224 */ /* 0x000fe200078e00ff */
[----:B------:R-:W3:Y:S04]  /*0050*/  LDCU.64 UR8, c[0x0][0x358] ;  /* 0x00006b00ff0877ac */ /* 0x000ee80008000a00 */
[----:B------:R-:W2:Y:S01]  /*0060*/  S2UR UR5, SR_CTAID.X ;  /* 0x00000000000579c3 */ /* 0x000ea20000002500 */
[----:B-1----:R-:W-:-:S07]  /*0070*/  MOV R7, UR4 ;  /* 0x0000000400077c02 */ /* 0x002fce0008000f00 */
[----:B------:R-:W1:Y:S01]  /*0080*/  S2UR UR4, SR_CTAID.Y ;  /* 0x00000000000479c3 */ /* 0x000e620000002600 */
[-C--:B0-----:R-:W-:Y:S02]  /*0090*/  IABS R5, R0.reuse ;  /* 0x0000000000057213 */ /* 0x081fe40000000000 */
[----:B------:R-:W-:Y:S02]  /*00a0*/  IABS R8, R0 ;  /* 0x0000000000087213 */ /* 0x000fe40000000000 */
[----:B------:R-:W0:Y:S03]  /*00b0*/  I2F.RP R4, R5 ;  /* 0x0000000500047306 */ /* 0x000e260000209400 */
[----:B------:R-:W-:Y:S02]  /*00c0*/  IMAD.MOV R8, RZ, RZ, -R8 ;  /* 0x000000ffff087224 */ /* 0x000fe400078e0a08 */
[----:B--2---:R-:W-:-:S03]  /*00d0*/  IMAD R10, R0, UR5, R11 ;  /* 0x00000005000a7c24 */ /* 0x004fc6000f8e020b */
[----:B0-----:R-:W0:Y:S02]  /*00e0*/  MUFU.RCP R4, R4 ;  /* 0x0000000400047308 */ /* 0x001e240000001000 */
[----:B0-----:R-:W-:-:S06]  /*00f0*/  VIADD R2, R4, 0xffffffe ;  /* 0x0ffffffe04027836 */ /* 0x001fcc0000000000 */
[----:B------:R0:W2:Y:S02]  /*0100*/  F2I.FTZ.U32.TRUNC.NTZ R3, R2 ;  /* 0x0000000200037305 */ /* 0x0000a4000021f000 */
[----:B0-----:R-:W-:Y:S02]  /*0110*/  HFMA2 R2, -RZ, RZ, 0, 0 ;  /* 0x00000000ff027431 */ /* 0x001fe400000001ff */
[----:B--2---:R-:W-:-:S04]  /*0120*/  IMAD.MOV R6, RZ, RZ, -R3 ;  /* 0x000000ffff067224 */ /* 0x004fc800078e0a03 */
[----:B------:R-:W-:Y:S01]  /*0130*/  IMAD R9, R6, R5, RZ ;  /* 0x0000000506097224 */ /* 0x000fe200078e02ff */
[----:B------:R-:W-:-:S03]  /*0140*/  IABS R6, R7 ;  /* 0x0000000700067213 */ /* 0x000fc60000000000 */
[----:B------:R-:W-:Y:S01]  /*0150*/  IMAD.HI.U32 R3, R3, R9, R2 ;  /* 0x0000000903037227 */ /* 0x000fe200078e0002 */
[----:B------:R-:W-:-:S03]  /*0160*/  MOV R9, R8 ;  /* 0x0000000800097202 */ /* 0x000fc60000000f00 */
[----:B------:R-:W-:-:S04]  /*0170*/  IMAD.MOV.U32 R2, RZ, RZ, R6 ;  /* 0x000000ffff027224 */ /* 0x000fc800078e0006 */
[----:B------:R-:W-:-:S04]  /*0180*/  IMAD.HI.U32 R6, R3, R2, RZ ;  /* 0x0000000203067227 */ /* 0x000fc800078e00ff */
[----:B------:R-:W-:Y:S02]  /*0190*/  IMAD R2, R6, R9, R2 ;  /* 0x0000000906027224 */ /* 0x000fe400078e0202 */
[----:B------:R-:W1:Y:S03]  /*01a0*/  S2R R9, SR_TID.Y ;  /* 0x0000000000097919 */ /* 0x000e660000002200 */
[----:B------:R-:W-:-:S13]  /*01b0*/  ISETP.GT.U32.AND P2, PT, R5, R2, PT ;  /* 0x000000020500720c */ /* 0x000fda0003f44070 */
[----:B------:R-:W-:Y:S01]  /*01c0*/  @!P2 IMAD.IADD R2, R2, 0x1, -R5 ;  /* 0x000000010202a824 */ /* 0x000fe200078e0a05 */
[----:B------:R-:W-:Y:S02]  /*01d0*/  @!P2 IADD3 R6, PT, PT, R6, 0x1, RZ ;  /* 0x000000010606a810 */ /* 0x000fe40007ffe0ff */
[----:B------:R-:W-:Y:S02]  /*01e0*/  ISETP.NE.AND P2, PT, R0, RZ, PT ;  /* 0x000000ff0000720c */ /* 0x000fe40003f45270 */
[----:B------:R-:W-:Y:S02]  /*01f0*/  ISETP.GE.U32.AND P0, PT, R2, R5, PT ;  /* 0x000000050200720c */ /* 0x000fe40003f06070 */
[----:B------:R-:W-:-:S04]  /*0200*/  LOP3.LUT R2, R0, R7, RZ, 0x3c, !PT ;  /* 0x0000000700027212 */ /* 0x000fc800078e3cff */
[----:B------:R-:W-:Y:S01]  /*0210*/  ISETP.GE.AND P1, PT, R2, RZ, PT ;  /* 0x000000ff0200720c */ /* 0x000fe20003f26270 */
[----:B-1----:R-:W-:-:S06]  /*0220*/  IMAD R8, R0, UR4, R9 ;  /* 0x0000000400087c24 */ /* 0x002fcc000f8e0209 */
[----:B------:R-:W-:-:S06]  /*0230*/  @P0 VIADD R6, R6, 0x1 ;  /* 0x0000000106060836 */ /* 0x000fcc0000000000 */
[----:B------:R-:W-:Y:S02]  /*0240*/  @!P1 IADD3 R6, PT, PT, -R6, RZ, RZ ;  /* 0x000000ff06069210 */ /* 0x000fe40007ffe1ff */
[----:B------:R-:W-:-:S04]  /*0250*/  @!P2 LOP3.LUT R6, RZ, R0, RZ, 0x33, !PT ;  /* 0x00000000ff06a212 */ /* 0x000fc800078e33ff */
[----:B------:R-:W-:-:S13]  /*0260*/  ISETP.GE.AND P0, PT, R6, 0x1, PT ;  /* 0x000000010600780c */ /* 0x000fda0003f06270 */
[----:B---3--:R-:W-:Y:S05]  /*0270*/  @!P0 BRA `(.L_x_5) ;  /* 0x00000008004c8947 */ /* 0x008fea0003800000 */
[----:B------:R-:W0:Y:S01]  /*0280*/  S2UR UR6, SR_CgaCtaId ;  /* 0x00000000000679c3 */ /* 0x000e220000008800 */
[----:B------:R-:W-:Y:S01]  /*0290*/  UMOV UR4, 0x400 ;  /* 0x0000040000047882 */ /* 0x000fe20000000000 */
[----:B------:R-:W-:Y:S01]  /*02a0*/  IMAD R12, R0, R9, RZ ;  /* 0x00000009000c7224 */ /* 0x000fe200078e02ff */
[----:B------:R-:W-:Y:S01]  /*02b0*/  UIADD3 UR5, UPT, UPT, UR4, 0x1000, URZ ;  /* 0x0000100004057890 */ /* 0x000fe2000fffe0ff */
[----:B------:R-:W-:Y:S01]  /*02c0*/  IMAD R13, R8, R7, R11 ;  /* 0x00000007080d7224 */ /* 0x000fe200078e020b */
[----:B------:R-:W-:Y:S01]  /*02d0*/  LOP3.LUT R21, R0, 0x7, RZ, 0xc0, !PT ;  /* 0x0000000700157812 */ /* 0x000fe200078ec0ff */
[----:B------:R-:W-:Y:S01]  /*02e0*/  IMAD.MOV.U32 R19, RZ, RZ, RZ ;  /* 0x000000ffff137224 */ /* 0x000fe200078e00ff */
[----:B------:R-:W-:Y:S02]  /*02f0*/  IADD3 R16, PT, PT, R12, R11, RZ ;  /* 0x0000000b0c107210 */ /* 0x000fe40007ffe0ff */
[----:B------:R-:W-:Y:S01]  /*0300*/  LOP3.LUT R14, R0, 0x7f8, RZ, 0xc0, !PT ;  /* 0x000007f8000e7812 */ /* 0x000fe200078ec0ff */
[----:B0-----:R-:W-:-:S02]  /*0310*/  ULEA UR4, UR6, UR4, 0x18 ;  /* 0x0000000406047291 */ /* 0x001fc4000f8ec0ff */
[----:B------:R-:W-:-:S04]  /*0320*/  ULEA UR5, UR6, UR5, 0x18 ;  /* 0x0000000506057291 */ /* 0x000fc8000f8ec0ff */
[----:B------:R-:W-:Y:S02]  /*0330*/  LEA R17, R12, UR4, 0x2 ;  /* 0x000000040c117c11 */ /* 0x000fe4000f8e10ff */
[C---:B------:R-:W-:Y:S01]  /*0340*/  LEA R15, R16.reuse, UR4, 0x2 ;  /* 0x00000004100f7c11 */ /* 0x040fe2000f8e10ff */
[----:B------:R-:W-:Y:S01]  /*0350*/  UMOV UR4, URZ ;  /* 0x000000ff00047c82 */ /* 0x000fe20008000000 */
[----:B------:R-:W-:Y:S02]  /*0360*/  LEA R16, R16, UR5, 0x2 ;  /* 0x0000000510107c11 */ /* 0x000fe4000f8e10ff */
[----:B------:R-:W-:Y:S02]  /*0370*/  IADD3 R17, PT, PT, R17, 0x10, RZ ;  /* 0x0000001011117810 */ /* 0x000fe40007ffe0ff */
[----:B------:R-:W-:-:S07]  /*0380*/  LEA R18, R11, UR5, 0x2 ;  /* 0x000000050b127c11 */ /* 0x000fce000f8e10ff */
.L_x_11:
[----:B0-----:R-:W0:Y:S01]  /*0390*/  LDC R7, c[0x0][0x398] ;  /* 0x0000e600ff077b82 */ /* 0x001e220000000800 */
[C---:B------:R-:W-:Y:S02]  /*03a0*/  IMAD R20, R0.reuse, UR4, R9 ;  /* 0x0000000400147c24 */ /* 0x040fe4000f8e0209 */
[----:B------:R-:W-:-:S05]  /*03b0*/  IMAD R23, R0, UR4, R13 ;  /* 0x0000000400177c24 */ /* 0x000fca000f8e020d */
[----:B------:R-:W1:Y:S08]  /*03c0*/  LDC.64 R4, c[0x0][0x380] ;  /* 0x0000e000ff047b82 */ /* 0x000e700000000a00 */
[----:B------:R-:W2:Y:S01]  /*03d0*/  LDC.64 R2, c[0x0][0x388] ;  /* 0x0000e200ff027b82 */ /* 0x000ea20000000a00 */
[----:B0-----:R-:W-:Y:S02]  /*03e0*/  IMAD R25, R20, R7, R10 ;  /* 0x0000000714197224 */ /* 0x001fe400078e020a */
[----:B-1----:R-:W-:-:S06]  /*03f0*/  IMAD.WIDE.U32 R4, R23, 0x4, R4 ;  /* 0x0000000417047825 */ /* 0x002fcc00078e0004 */
[----:B------:R-:W3:Y:S01]  /*0400*/  LDG.E R4, desc[UR8][R4.64] ;  /* 0x0000000804047981 */ /* 0x000ee2000c1e1900 */
[----:B--2---:R-:W-:-:S06]  /*0410*/  IMAD.WIDE.U32 R2, R25, 0x4, R2 ;  /* 0x0000000419027825 */ /* 0x004fcc00078e0002 */
[----:B------:R-:W2:Y:S01]  /*0420*/  LDG.E R2, desc[UR8][R2.64] ;  /* 0x0000000802027981 */ /* 0x000ea2000c1e1900 */
[----:B------:R-:W-:Y:S01]  /*0430*/  ISETP.GE.U32.AND P1, PT, R0, 0x8, PT ;  /* 0x000000080000780c */ /* 0x000fe20003f26070 */
[----:B------:R-:W-:Y:S01]  /*0440*/  UIADD3 UR4, UPT, UPT, UR4, 0x1, URZ ;  /* 0x0000000104047890 */ /* 0x000fe2000fffe0ff */
[----:B------:R-:W-:-:S05]  /*0450*/  IMAD.MOV.U32 R23, RZ, RZ, RZ ;  /* 0x000000ffff177224 */ /* 0x000fca00078e00ff */
[----:B------:R-:W-:Y:S01]  /*0460*/  ISETP.NE.AND P0, PT, R6, UR4, PT ;  /* 0x0000000406007c0c */ /* 0x000fe2000bf05270 */
[----:B---3--:R-:W0:Y:S08]  /*0470*/  F2I.TRUNC.NTZ R20, R4 ;  /* 0x0000000400147305 */ /* 0x008e30000020f100 */
[----:B--2---:R-:W1:Y:S01]  /*0480*/  F2I.TRUNC.NTZ R25, R2 ;  /* 0x0000000200197305 */ /* 0x004e62000020f100 */
[----:B0-----:R0:W-:Y:S04]  /*0490*/  STS [R15], R20 ;  /* 0x000000140f007388 */ /* 0x0011e80000000800 */
[----:B-1----:R0:W-:Y:S01]  /*04a0*/  STS [R16], R25 ;  /* 0x0000001910007388 */ /* 0x0021e20000000800 */
[----:B------:R-:W-:Y:S06]  /*04b0*/  BAR.SYNC.DEFER_BLOCKING 0x0 ;  /* 0x0000000000007b1d */ /* 0x000fec0000010000 */
[----:B------:R-:W-:Y:S05]  /*04c0*/  @!P1 BRA `(.L_x_6) ;  /* 0x0000000000a49947 */ /* 0x000fea0003800000 */
[----:B------:R-:W-:Y:S01]  /*04d0*/  LOP3.LUT R4, R0, 0xfffffff8, RZ, 0xc0, !PT ;  /* 0xfffffff800047812 */ /* 0x000fe200078ec0ff */
[----:B------:R-:W-:Y:S01]  /*04e0*/  IMAD.MOV.U32 R3, RZ, RZ, R18 ;  /* 0x000000ffff037224 */ /* 0x000fe200078e0012 */
[----:B------:R-:W-:Y:S02]  /*04f0*/  MOV R2, R17 ;  /* 0x0000001100027202 */ /* 0x000fe40000000f00 */
[----:B------:R-:W-:-:S07]  /*0500*/  IADD3 R4, PT, PT, -R4, RZ, RZ ;  /* 0x000000ff04047210 */ /* 0x000fce0007ffe1ff */
.L_x_7:
[----:B0-----:R-:W-:Y:S01]  /*0510*/  LDS R20, [R2+-0x10] ;  /* 0xfffff00002147984 */ /* 0x001fe20000000800 */
[----:B------:R-:W-:Y:S01]  /*0520*/  IMAD R23, R0, 0x4, R3 ;  /* 0x0000000400177824 */ /* 0x000fe200078e0203 */
[----:B------:R-:W-:Y:S02]  /*0530*/  IADD3 R4, PT, PT, R4, 0x8, RZ ;  /* 0x0000000804047810 */ /* 0x000fe40007ffe0ff */
[----:B------:R0:W1:Y:S02]  /*0540*/  LDS R5, [R3] ;  /* 0x0000000003057984 */ /* 0x0000640000000800 */
[----:B------:R-:W-:Y:S02]  /*0550*/  LEA R25, R0, R23, 0x2 ;  /* 0x0000001700197211 */ /* 0x000fe400078e10ff */
[----:B------:R-:W-:Y:S01]  /*0560*/  LDS R22, [R2+-0xc] ;  /* 0xfffff40002167984 */ /* 0x000fe20000000800 */
[----:B------:R-:W-:Y:S02]  /*0570*/  ISETP.NE.AND P1, PT, R4, RZ, PT ;  /* 0x000000ff0400720c */ /* 0x000fe40003f25270 */
[C---:B------:R-:W-:Y:S01]  /*0580*/  IMAD R27, R0.reuse, 0x4, R25 ;  /* 0x00000004001b7824 */ /* 0x040fe200078e0219 */
[----:B------:R2:W3:Y:S01]  /*0590*/  LDS R24, [R23] ;  /* 0x0000000017187984 */ /* 0x0004e20000000800 */
[----:B0-----:R-:W-:-:S03]  /*05a0*/  IMAD R3, R0, 0x20, R3 ;  /* 0x0000002000037824 */ /* 0x001fc600078e0203 */
[C---:B------:R-:W-:Y:S01]  /*05b0*/  LEA R29, R0.reuse, R27, 0x2 ;  /* 0x0000001b001d7211 */ /* 0x040fe200078e10ff */
[----:B------:R-:W-:Y:S04]  /*05c0*/  LDS R26, [R2+-0x4] ;  /* 0xfffffc00021a7984 */ /* 0x000fe80000000800 */
[----:B------:R-:W-:Y:S01]  /*05d0*/  LDS R28, [R27] ;  /* 0x000000001b1c7984 */ /* 0x000fe20000000800 */
[----:B--2---:R-:W-:Y:S02]  /*05e0*/  IMAD R23, R0, 0x4, R29 ;  /* 0x0000000400177824 */ /* 0x004fe400078e021d */
[----:B-1----:R-:W-:Y:S02]  /*05f0*/  IMAD R19, R20, R5, R19 ;  /* 0x0000000514137224 */ /* 0x002fe400078e0213 */
[----:B------:R-:W-:Y:S04]  /*0600*/  LDS R5, [R2+-0x8] ;  /* 0xfffff80002057984 */ /* 0x000fe80000000800 */
[----:B------:R0:W1:Y:S01]  /*0610*/  LDS R20, [R25] ;  /* 0x0000000019147984 */ /* 0x0000620000000800 */
[----:B---3--:R-:W-:-:S03]  /*0620*/  IMAD R24, R22, R24, R19 ;  /* 0x0000001816187224 */ /* 0x008fc600078e0213 */
[----:B------:R-:W-:Y:S04]  /*0630*/  LDS R19, [R2] ;  /* 0x0000000002137984 */ /* 0x000fe80000000800 */
[----:B------:R-:W2:Y:S01]  /*0640*/  LDS R22, [R29] ;  /* 0x000000001d167984 */ /* 0x000ea20000000800 */
[----:B0-----:R-:W-:Y:S01]  /*0650*/  LEA R25, R0, R23, 0x2 ;  /* 0x0000001700197211 */ /* 0x001fe200078e10ff */
[----:B-1----:R-:W-:Y:S02]  /*0660*/  IMAD R5, R5, R20, R24 ;  /* 0x0000001405057224 */ /* 0x002fe400078e0218 */
[----:B------:R-:W-:Y:S02]  /*0670*/  LDS R20, [R2+0x4] ;  /* 0x0000040002147984 */ /* 0x000fe40000000800 */
[----:B------:R-:W-:-:S02]  /*0680*/  IMAD R26, R26, R28, R5 ;  /* 0x0000001c1a1a7224 */ /* 0x000fc400078e0205 */
[----:B------:R-:W0:Y:S02]  /*0690*/  LDS R5, [R23] ;  /* 0x0000000017057984 */ /* 0x000e240000000800 */
[----:B--2---:R-:W-:Y:S02]  /*06a0*/  IMAD R19, R19, R22, R26 ;  /* 0x0000001613137224 */ /* 0x004fe400078e021a */
[----:B------:R-:W-:Y:S01]  /*06b0*/  IMAD R26, R0, 0x4, R25 ;  /* 0x00000004001a7824 */ /* 0x000fe200078e0219 */
[----:B------:R-:W-:Y:S04]  /*06c0*/  LDS R22, [R2+0x8] ;  /* 0x0000080002167984 */ /* 0x000fe80000000800 */
[----:B------:R-:W1:Y:S04]  /*06d0*/  LDS R25, [R25] ;  /* 0x0000000019197984 */ /* 0x000e680000000800 */
[----:B------:R-:W-:Y:S04]  /*06e0*/  LDS R26, [R26] ;  /* 0x000000001a1a7984 */ /* 0x000fe80000000800 */
[----:B------:R2:W3:Y:S02]  /*06f0*/  LDS R24, [R2+0xc] ;  /* 0x00000c0002187984 */ /* 0x0004e40000000800 */
[----:B--2---:R-:W-:Y:S01]  /*0700*/  IADD3 R2, PT, PT, R2, 0x20, RZ ;  /* 0x0000002002027810 */ /* 0x004fe20007ffe0ff */
[----:B0-----:R-:W-:-:S04]  /*0710*/  IMAD R5, R20, R5, R19 ;  /* 0x0000000514057224 */ /* 0x001fc800078e0213 */
[----:B-1----:R-:W-:-:S04]  /*0720*/  IMAD R5, R22, R25, R5 ;  /* 0x0000001916057224 */ /* 0x002fc800078e0205 */
[----:B---3--:R-:W-:Y:S01]  /*0730*/  IMAD R19, R24, R26, R5 ;  /* 0x0000001a18137224 */ /* 0x008fe200078e0205 */
[----:B------:R-:W-:Y:S06]  /*0740*/  @P1 BRA `(.L_x_7) ;  /* 0xfffffffc00701947 */ /* 0x000fec000383ffff */
[----:B------:R-:W-:-:S07]  /*0750*/  IMAD.MOV.U32 R23, RZ, RZ, R14 ;  /* 0x000000ffff177224 */ /* 0x000fce00078e000e */
.L_x_6:
[----:B------:R-:W-:-:S13]  /*0760*/  ISETP.NE.AND P1, PT, R21, RZ, PT ;  /* 0x000000ff1500720c */ /* 0x000fda0003f25270 */
[----:B------:R-:W-:Y:S05]  /*0770*/  @!P1 BRA `(.L_x_8) ;  /* 0x0000000400009947 */ /* 0x000fea0003800000 */
[----:B------:R-:W-:Y:S02]  /*0780*/  IADD3 R2, PT, PT, R21, -0x1, RZ ;  /* 0xffffffff15027810 */ /* 0x000fe40007ffe0ff */
[----:B------:R-:W-:Y:S02]  /*0790*/  LOP3.LUT P2, R26, R0, 0x3, RZ, 0xc0, !PT ;  /* 0x00000003001a7812 */ /* 0x000fe4000784c0ff */
[----:B------:R-:W-:-:S13]  /*07a0*/  ISETP.GE.U32.AND P1, PT, R2, 0x3, PT ;  /* 0x000000030200780c */ /* 0x000fda0003f26070 */
[----:B------:R-:W-:Y:S05]  /*07b0*/  @!P1 BRA `(.L_x_9) ;  /* 0x0000000000649947 */ /* 0x000fea0003800000 */
[----:B------:R-:W1:Y:S01]  /*07c0*/  S2UR UR6, SR_CgaCtaId ;  /* 0x00000000000679c3 */ /* 0x000e620000008800 */
[----:B------:R-:W-:Y:S01]  /*07d0*/  UMOV UR5, 0x400 ;  /* 0x0000040000057882 */ /* 0x000fe20000000000 */
[C---:B------:R-:W-:Y:S01]  /*07e0*/  IMAD R3, R23.reuse, R0, R11 ;  /* 0x0000000017037224 */ /* 0x040fe200078e020b */
[----:B------:R-:W-:Y:S01]  /*07f0*/  UIADD3 UR7, UPT, UPT, UR5, 0x1000, URZ ;  /* 0x0000100005077890 */ /* 0x000fe2000fffe0ff */
[----:B------:R-:W-:Y:S02]  /*0800*/  IMAD.IADD R2, R12, 0x1, R23 ;  /* 0x000000010c027824 */ /* 0x000fe400078e0217 */
[----:B------:R-:W-:Y:S01]  /*0810*/  VIADD R23, R23, 0x4 ;  /* 0x0000000417177836 */ /* 0x000fe20000000000 */
[----:B-1----:R-:W-:Y:S02]  /*0820*/  ULEA UR7, UR6, UR7, 0x18 ;  /* 0x0000000706077291 */ /* 0x002fe4000f8ec0ff */
[----:B------:R-:W-:-:S04]  /*0830*/  ULEA UR5, UR6, UR5, 0x18 ;  /* 0x0000000506057291 */ /* 0x000fc8000f8ec0ff */
[----:B------:R-:W-:Y:S02]  /*0840*/  LEA R27, R3, UR7, 0x2 ;  /* 0x00000007031b7c11 */ /* 0x000fe4000f8e10ff */
[----:B------:R-:W-:Y:S02]  /*0850*/  LEA R24, R2, UR5, 0x2 ;  /* 0x0000000502187c11 */ /* 0x000fe4000f8e10ff */
[C---:B------:R-:W-:Y:S01]  /*0860*/  LEA R29, R0.reuse, R27, 0x2 ;  /* 0x0000001b001d7211 */ /* 0x040fe200078e10ff */
[----:B------:R-:W-:Y:S04]  /*0870*/  LDS R22, [R27] ;  /* 0x000000001b167984 */ /* 0x000fe80000000800 */
[----:B------:R-:W1:Y:S01]  /*0880*/  LDS R4, [R24] ;  /* 0x0000000018047984 */ /* 0x000e620000000800 */
[----:B------:R-:W-:-:S03]  /*0890*/  IMAD R28, R0, 0x4, R29 ;  /* 0x00000004001c7824 */ /* 0x000fc600078e021d */
[----:B------:R-:W-:Y:S04]  /*08a0*/  LDS R3, [R24+0x4] ;  /* 0x0000040018037984 */ /* 0x000fe80000000800 */
[----:B0-----:R-:W0:Y:S04]  /*08b0*/  LDS R20, [R29] ;  /* 0x000000001d147984 */ /* 0x001e280000000800 */
[----:B------:R2:W-:Y:S04]  /*08c0*/  LDS R2, [R28] ;  /* 0x000000001c027984 */ /* 0x0005e80000000800 */
[----:B------:R-:W3:Y:S01]  /*08d0*/  LDS R25, [R24+0x8] ;  /* 0x0000080018197984 */ /* 0x000ee20000000800 */
[----:B--2---:R-:W-:-:S03]  /*08e0*/  LEA R28, R0, R28, 0x2 ;  /* 0x0000001c001c7211 */ /* 0x004fc600078e10ff */
[----:B------:R-:W-:Y:S04]  /*08f0*/  LDS R5, [R24+0xc] ;  /* 0x00000c0018057984 */ /* 0x000fe80000000800 */
[----:B------:R-:W2:Y:S01]  /*0900*/  LDS R28, [R28] ;  /* 0x000000001c1c7984 */ /* 0x000ea20000000800 */
[----:B-1----:R-:W-:-:S04]  /*0910*/  IMAD R4, R4, R22, R19 ;  /* 0x0000001604047224 */ /* 0x002fc800078e0213 */
[----:B0-----:R-:W-:-:S04]  /*0920*/  IMAD R3, R3, R20, R4 ;  /* 0x0000001403037224 */ /* 0x001fc800078e0204 */
[----:B---3--:R-:W-:-:S04]  /*0930*/  IMAD R2, R25, R2, R3 ;  /* 0x0000000219027224 */ /* 0x008fc800078e0203 */
[----:B--2---:R-:W-:-:S07]  /*0940*/  IMAD R19, R5, R28, R2 ;  /* 0x0000001c05137224 */ /* 0x004fce00078e0202 */
.L_x_9:
[----:B------:R-:W-:Y:S05]  /*0950*/  @!P2 BRA `(.L_x_8) ;  /* 0x000000000088a947 */ /* 0x000fea0003800000 */
[----:B------:R-:W-:Y:S02]  /*0960*/  ISETP.NE.AND P1, PT, R26, 0x1, PT ;  /* 0x000000011a00780c */ /* 0x000fe40003f25270 */
[----:B------:R-:W-:-:S04]  /*0970*/  LOP3.LUT R2, R0, 0x1, RZ, 0xc0, !PT ;  /* 0x0000000100027812 */ /* 0x000fc800078ec0ff */
[----:B------:R-:W-:-:S07]  /*0980*/  ISETP.NE.U32.AND P2, PT, R2, 0x1, PT ;  /* 0x000000010200780c */ /* 0x000fce0003f45070 */
[----:B------:R-:W-:Y:S06]  /*0990*/  @!P1 BRA `(.L_x_10) ;  /* 0x0000000000449947 */ /* 0x000fec0003800000 */
[----:B------:R-:W1:Y:S01]  /*09a0*/  S2UR UR6, SR_CgaCtaId ;  /* 0x00000000000679c3 */ /* 0x000e620000008800 */
[----:B------:R-:W-:Y:S01]  /*09b0*/  UMOV UR5, 0x400 ;  /* 0x0000040000057882 */ /* 0x000fe20000000000 */
[C---:B------:R-:W-:Y:S01]  /*09c0*/  IMAD R3, R23.reuse, R0, R11 ;  /* 0x0000000017037224 */ /* 0x040fe200078e020b */
[----:B------:R-:W-:Y:S01]  /*09d0*/  UIADD3 UR7, UPT, UPT, UR5, 0x1000, URZ ;  /* 0x0000100005077890 */ /* 0x000fe2000fffe0ff */
[----:B------:R-:W-:Y:S02]  /*09e0*/  IADD3 R2, PT, PT, R12, R23, RZ ;  /* 0x000000170c027210 */ /* 0x000fe40007ffe0ff */
[----:B------:R-:W-:Y:S01]  /*09f0*/  IADD3 R23, PT, PT, R23, 0x2, RZ ;  /* 0x0000000217177810 */ /* 0x000fe20007ffe0ff */
[----:B-1----:R-:W-:Y:S02]  /*0a00*/  ULEA UR7, UR6, UR7, 0x18 ;  /* 0x0000000706077291 */ /* 0x002fe4000f8ec0ff */
[----:B------:R-:W-:-:S04]  /*0a10*/  ULEA UR5, UR6, UR5, 0x18 ;  /* 0x0000000506057291 */ /* 0x000fc8000f8ec0ff */
[----:B------:R-:W-:Y:S02]  /*0a20*/  LEA R3, R3, UR7, 0x2 ;  /* 0x0000000703037c11 */ /* 0x000fe4000f8e10ff */
[----:B------:R-:W-:-:S03]  /*0a30*/  LEA R2, R2, UR5, 0x2 ;  /* 0x0000000502027c11 */ /* 0x000fc6000f8e10ff */
[----:B0-----:R-:W-:Y:S02]  /*0a40*/  IMAD R20, R0, 0x4, R3 ;  /* 0x0000000400147824 */ /* 0x001fe400078e0203 */
[----:B------:R-:W-:Y:S04]  /*0a50*/  LDS R4, [R2] ;  /* 0x0000000002047984 */ /* 0x000fe80000000800 */
[----:B------:R-:W0:Y:S04]  /*0a60*/  LDS R3, [R3] ;  /* 0x0000000003037984 */ /* 0x000e280000000800 */
[----:B------:R-:W-:Y:S04]  /*0a70*/  LDS R5, [R2+0x4] ;  /* 0x0000040002057984 */ /* 0x000fe80000000800 */
[----:B------:R-:W1:Y:S01]  /*0a80*/  LDS R20, [R20] ;  /* 0x0000000014147984 */ /* 0x000e620000000800 */
[----:B0-----:R-:W-:-:S04]  /*0a90*/  IMAD R4, R4, R3, R19 ;  /* 0x0000000304047224 */ /* 0x001fc800078e0213 */
[----:B-1----:R-:W-:-:S07]  /*0aa0*/  IMAD R19, R5, R20, R4 ;  /* 0x0000001405137224 */ /* 0x002fce00078e0204 */
.L_x_10:
[----:B------:R-:W-:Y:S05]  /*0ab0*/  @P2 BRA `(.L_x_8) ;  /* 0x0000000000302947 */ /* 0x000fea0003800000 */
[----:B------:R-:W1:Y:S01]  /*0ac0*/  S2UR UR6, SR_CgaCtaId ;  /* 0x00000000000679c3 */ /* 0x000e620000008800 */
[----:B------:R-:W-:Y:S01]  /*0ad0*/  UMOV UR5, 0x400 ;  /* 0x0000040000057882 */ /* 0x000fe20000000000 */
[-C--:B------:R-:W-:Y:S01]  /*0ae0*/  IMAD R3, R0, R23.reuse, R11 ;  /* 0x0000001700037224 */ /* 0x080fe200078e020b */
[----:B------:R-:W-:Y:S01]  /*0af0*/  UIADD3 UR7, UPT, UPT, UR5, 0x1000, URZ ;  /* 0x0000100005077890 */ /* 0x000fe2000fffe0ff */
[----:B------:R-:W-:Y:S01]  /*0b00*/  IADD3 R2, PT, PT, R12, R23, RZ ;  /* 0x000000170c027210 */ /* 0x000fe20007ffe0ff */
[----:B-1----:R-:W-:Y:S02]  /*0b10*/  ULEA UR5, UR6, UR5, 0x18 ;  /* 0x0000000506057291 */ /* 0x002fe4000f8ec0ff */
[----:B------:R-:W-:-:S04]  /*0b20*/  ULEA UR7, UR6, UR7, 0x18 ;  /* 0x0000000706077291 */ /* 0x000fc8000f8ec0ff */
[----:B------:R-:W-:Y:S02]  /*0b30*/  LEA R2, R2, UR5, 0x2 ;  /* 0x0000000502027c11 */ /* 0x000fe4000f8e10ff */
[----:B------:R-:W-:-:S04]  /*0b40*/  LEA R3, R3, UR7, 0x2 ;  /* 0x0000000703037c11 */ /* 0x000fc8000f8e10ff */
[----:B------:R-:W-:Y:S04]  /*0b50*/  LDS R2, [R2] ;  /* 0x0000000002027984 */ /* 0x000fe80000000800 */
[----:B------:R-:W1:Y:S02]  /*0b60*/  LDS R3, [R3] ;  /* 0x0000000003037984 */ /* 0x000e640000000800 */
[----:B-1----:R-:W-:-:S07]  /*0b70*/  IMAD R19, R2, R3, R19 ;  /* 0x0000000302137224 */ /* 0x002fce00078e0213 */
.L_x_8:
[----:B------:R-:W-:Y:S06]  /*0b80*/  BAR.SYNC.DEFER_BLOCKING 0x0 ;  /* 0x0000000000007b1d */ /* 0x000fec0000010000 */
[----:B------:R-:W-:Y:S05]  /*0b90*/  @P0 BRA `(.L_x_11) ;  /* 0xfffffff400fc0947 */ /* 0x000fea000383ffff */
[----:B------:R-:W-:-:S07]  /*0ba0*/  I2FP.F32.S32 R19, R19 ;  /* 0x0000001300137245 */ /* 0x000fce0000201400 */
.L_x_5:
[----:B------:R-:W1:Y:S01]  /*0bb0*/  LDC.64 R2, c[0x0][0x390] ;  /* 0x0000e400ff027b82 */ /* 0x000e620000000a00 */
[----:B------:R-:W-:-:S04]  /*0bc0*/  IMAD R7, R8, R7, R10 ;  /* 0x0000000708077224 */ /* 0x000fc800078e020a */
[----:B-1----:R-:W-:-:S05]  /*0bd0*/  IMAD.WIDE R2, R7, 0x4, R2 ;  /* 0x0000000407027825 */ /* 0x002fca00078e0202 */
[----:B------:R-:W-:Y:S01]  /*0be0*/  STG.E desc[UR8][R2.64], R19 ;  /* 0x0000001302007986 */ /* 0x000fe2000c101908 */
[----:B------:R-:W-:Y:S05]  /*0bf0*/  EXIT ;  /* 0x000000000000794d */ /* 0x000fea0003800000 */
.L_x_12:
        /* <DEDUP_REMOVED lines=16> */
.L_x_14:


//--------------------- .nv.shared.reserved.0     --------------------------
	.section	.nv.shared.reserved.0,"aw",@nobits
	.weak		__nv_reservedSMEM_offset_0_alias
	.size		__nv_reservedSMEM_offset_0_alias, 0, 64
	.other		__nv_reservedSMEM_offset_0_alias,@"STO_CUDA_RESERVED_SHARED STV_DEFAULT"
__nv_reservedSMEM_offset_0_alias:
	.zero		0
	.zero		64


//--------------------- .nv.shared._Z14matrixMulTiledPfS_S_i --------------------------
	.section	.nv.shared._Z14matrixMulTiledPfS_S_i,"aw",@nobits
	.sectionflags	@""
	.align	4
.nv.shared._Z14matrixMulTiledPfS_S_i:
	.zero		9216


//--------------------- .nv.constant0._Z15MatrixMulKernelPfS_S_i --------------------------
	.section	.nv.constant0._Z15MatrixMulKernelPfS_S_i,"a",@progbits
	.sectionflags	@""
	.align	4
.nv.constant0._Z15MatrixMulKernelPfS_S_i:
	.zero		924


//--------------------- .nv.constant0._Z14matrixMulTiledPfS_S_i --------------------------
	.section	.nv.constant0._Z14matrixMulTiledPfS_S_i,"a",@progbits
	.sectionflags	@""
	.align	4
.nv.constant0._Z14matrixMulTiledPfS_S_i:
	.zero		924


//--------------------- SYMBOLS --------------------------

	.type		.nv.reservedSmem.offset0,@object
	.size		.nv.reservedSmem.offset0,0x4
	.type		.nv.reservedSmem.cap,@object
	.size		.nv.reservedSmem.cap,0x4
